//
// Generated by NVIDIA NVVM Compiler
//
// Compiler Build ID: CL-36424714
// Cuda compilation tools, release 13.0, V13.0.88
// Based on NVVM 20.0.0
//

.version 9.0
.target sm_100
.address_size 64

	// .globl	_ZN4gemm14gemm_kernel_NNEPKfS1_P6float4ffiii
// _ZZN4gemm14gemm_kernel_NNEPKfS1_P6float4ffiiiE6smem_a has been demoted
// _ZZN4gemm14gemm_kernel_NNEPKfS1_P6float4ffiiiE6smem_b has been demoted
// _ZZN22gemm_computational_opt10mysgemm_v7ILi128ELi128ELi8ELi8ELi8EEEviiifPfS1_fS1_E2As has been demoted
// _ZZN22gemm_computational_opt10mysgemm_v7ILi128ELi128ELi8ELi8ELi8EEEviiifPfS1_fS1_E2Bs has been demoted

.visible .entry _ZN4gemm14gemm_kernel_NNEPKfS1_P6float4ffiii(
	.param .u64 .ptr .align 1 _ZN4gemm14gemm_kernel_NNEPKfS1_P6float4ffiii_param_0,
	.param .u64 .ptr .align 1 _ZN4gemm14gemm_kernel_NNEPKfS1_P6float4ffiii_param_1,
	.param .u64 .ptr .align 1 _ZN4gemm14gemm_kernel_NNEPKfS1_P6float4ffiii_param_2,
	.param .f32 _ZN4gemm14gemm_kernel_NNEPKfS1_P6float4ffiii_param_3,
	.param .f32 _ZN4gemm14gemm_kernel_NNEPKfS1_P6float4ffiii_param_4,
	.param .u32 _ZN4gemm14gemm_kernel_NNEPKfS1_P6float4ffiii_param_5,
	.param .u32 _ZN4gemm14gemm_kernel_NNEPKfS1_P6float4ffiii_param_6,
	.param .u32 _ZN4gemm14gemm_kernel_NNEPKfS1_P6float4ffiii_param_7
)
{
	.reg .pred 	%p<134>;
	.reg .b32 	%r<277>;
	.reg .b32 	%f<1775>;
	.reg .b64 	%rd<121>;
	// demoted variable
	.shared .align 16 .b8 _ZZN4gemm14gemm_kernel_NNEPKfS1_P6float4ffiiiE6smem_a[16384];
	// demoted variable
	.shared .align 16 .b8 _ZZN4gemm14gemm_kernel_NNEPKfS1_P6float4ffiiiE6smem_b[16384];
	ld.param.u64 	%rd34, [_ZN4gemm14gemm_kernel_NNEPKfS1_P6float4ffiii_param_0];
	ld.param.u64 	%rd35, [_ZN4gemm14gemm_kernel_NNEPKfS1_P6float4ffiii_param_1];
	ld.param.u64 	%rd36, [_ZN4gemm14gemm_kernel_NNEPKfS1_P6float4ffiii_param_2];
	ld.param.u32 	%r57, [_ZN4gemm14gemm_kernel_NNEPKfS1_P6float4ffiii_param_5];
	ld.param.u32 	%r58, [_ZN4gemm14gemm_kernel_NNEPKfS1_P6float4ffiii_param_6];
	ld.param.u32 	%r60, [_ZN4gemm14gemm_kernel_NNEPKfS1_P6float4ffiii_param_7];
	cvta.to.global.u64 	%rd37, %rd36;
	cvta.to.global.u64 	%rd38, %rd35;
	cvta.to.global.u64 	%rd1, %rd34;
	mov.u32 	%r61, %tid.x;
	and.b32  	%r1, %r61, 15;
	shr.u32 	%r2, %r61, 4;
	shr.u32 	%r62, %r61, 2;
	shr.u32 	%r271, %r61, 5;
	mov.u32 	%r64, %ctaid.y;
	shl.b32 	%r65, %r64, 7;
	mul.lo.s32 	%r66, %r65, %r60;
	cvt.u64.u32 	%rd39, %r66;
	mul.lo.s32 	%r67, %r60, %r62;
	cvt.s64.s32 	%rd40, %r67;
	shl.b32 	%r68, %r61, 2;
	and.b32  	%r270, %r68, 12;
	cvt.u64.u32 	%rd41, %r270;
	add.s64 	%rd42, %rd40, %rd41;
	add.s64 	%rd2, %rd42, %rd39;
	shl.b64 	%rd43, %rd2, 2;
	add.s64 	%rd3, %rd1, %rd43;
	mov.u32 	%r69, %ctaid.x;
	shl.b32 	%r70, %r69, 7;
	mul.lo.s32 	%r71, %r58, %r271;
	cvt.s64.s32 	%rd44, %r71;
	and.b32  	%r72, %r68, 124;
	or.b32  	%r73, %r72, %r70;
	cvt.u64.u32 	%rd45, %r73;
	add.s64 	%rd46, %rd45, %rd44;
	shl.b64 	%rd47, %rd46, 2;
	add.s64 	%rd4, %rd38, %rd47;
	mul.lo.s32 	%r74, %r58, %r65;
	shr.u32 	%r75, %r74, 2;
	cvt.u64.u32 	%rd48, %r75;
	shl.b32 	%r76, %r69, 5;
	cvt.u64.u32 	%rd49, %r76;
	add.s64 	%rd50, %rd48, %rd49;
	shl.b64 	%rd51, %rd50, 4;
	add.s64 	%rd5, %rd37, %rd51;
	shl.b32 	%r77, %r61, 9;
	and.b32  	%r78, %r77, 1536;
	or.b32  	%r5, %r78, %r62;
	add.s32 	%r79, %r65, %r62;
	setp.lt.u32 	%p13, %r79, %r57;
	setp.lt.s32 	%p14, %r270, %r60;
	and.pred  	%p130, %p13, %p14;
	add.s32 	%r80, %r79, 64;
	setp.lt.u32 	%p15, %r80, %r57;
	and.pred  	%p131, %p15, %p14;
	setp.lt.u32 	%p16, %r73, %r58;
	setp.lt.s32 	%p17, %r271, %r60;
	and.pred  	%p132, %p16, %p17;
	add.s32 	%r81, %r271, 8;
	setp.lt.s32 	%p18, %r81, %r60;
	and.pred  	%p133, %p16, %p18;
	mov.f32 	%f1663, 0f00000000;
	not.pred 	%p19, %p130;
	mov.f32 	%f1664, %f1663;
	mov.f32 	%f1665, %f1663;
	mov.f32 	%f1666, %f1663;
	@%p19 bra 	$L__BB0_2;
	ld.global.nc.v4.f32 	{%f1663, %f1664, %f1665, %f1666}, [%rd3];
$L__BB0_2:
	mov.f32 	%f1667, 0f00000000;
	not.pred 	%p20, %p131;
	mov.f32 	%f1668, %f1667;
	mov.f32 	%f1669, %f1667;
	mov.f32 	%f1670, %f1667;
	@%p20 bra 	$L__BB0_4;
	shl.b32 	%r82, %r60, 6;
	mul.wide.u32 	%rd52, %r82, 4;
	add.s64 	%rd53, %rd3, %rd52;
	ld.global.nc.v4.f32 	{%f1667, %f1668, %f1669, %f1670}, [%rd53];
$L__BB0_4:
	mov.f32 	%f1671, 0f00000000;
	not.pred 	%p21, %p132;
	mov.f32 	%f1672, %f1671;
	mov.f32 	%f1673, %f1671;
	mov.f32 	%f1674, %f1671;
	@%p21 bra 	$L__BB0_6;
	ld.global.nc.v4.f32 	{%f1674, %f1673, %f1672, %f1671}, [%rd4];
$L__BB0_6:
	mov.f32 	%f1675, 0f00000000;
	not.pred 	%p22, %p133;
	mov.f32 	%f1676, %f1675;
	mov.f32 	%f1677, %f1675;
	mov.f32 	%f1678, %f1675;
	@%p22 bra 	$L__BB0_8;
	ld.param.u32 	%r235, [_ZN4gemm14gemm_kernel_NNEPKfS1_P6float4ffiii_param_6];
	shl.b32 	%r83, %r235, 3;
	mul.wide.s32 	%rd54, %r83, 4;
	add.s64 	%rd55, %rd4, %rd54;
	ld.global.nc.v4.f32 	{%f1678, %f1677, %f1676, %f1675}, [%rd55];
$L__BB0_8:
	ld.param.u32 	%r236, [_ZN4gemm14gemm_kernel_NNEPKfS1_P6float4ffiii_param_6];
	shl.b32 	%r86, %r5, 2;
	mov.u32 	%r87, _ZZN4gemm14gemm_kernel_NNEPKfS1_P6float4ffiiiE6smem_a;
	add.s32 	%r88, %r87, %r86;
	st.shared.f32 	[%r88], %f1663;
	st.shared.f32 	[%r88+512], %f1664;
	st.shared.f32 	[%r88+1024], %f1665;
	st.shared.f32 	[%r88+1536], %f1666;
	st.shared.f32 	[%r88+256], %f1667;
	st.shared.f32 	[%r88+768], %f1668;
	st.shared.f32 	[%r88+1280], %f1669;
	st.shared.f32 	[%r88+1792], %f1670;
	shl.b32 	%r89, %r61, 4;
	mov.u32 	%r90, _ZZN4gemm14gemm_kernel_NNEPKfS1_P6float4ffiiiE6smem_b;
	add.s32 	%r91, %r90, %r89;
	st.shared.v4.f32 	[%r91], {%f1674, %f1673, %f1672, %f1671};
	st.shared.v4.f32 	[%r91+4096], {%f1678, %f1677, %f1676, %f1675};
	bar.sync 	0;
	shl.b32 	%r92, %r2, 4;
	add.s32 	%r93, %r87, %r92;
	ld.shared.v4.f32 	{%f1750, %f1749, %f1748, %f1747}, [%r93];
	ld.shared.v4.f32 	{%f1746, %f1745, %f1744, %f1743}, [%r93+256];
	shl.b32 	%r94, %r1, 4;
	add.s32 	%r95, %r90, %r94;
	ld.shared.v4.f32 	{%f1758, %f1757, %f1756, %f1755}, [%r95];
	ld.shared.v4.f32 	{%f1754, %f1753, %f1752, %f1751}, [%r95+256];
	mul.lo.s32 	%r274, %r236, 24;
	shl.b32 	%r273, %r236, 4;
	add.s64 	%rd57, %rd43, %rd1;
	add.s64 	%rd120, %rd57, 64;
	mov.b32 	%r275, 1;
	mov.f32 	%f1679, 0f00000000;
	mov.b32 	%r272, 24;
	mov.f32 	%f1680, %f1679;
	mov.f32 	%f1681, %f1679;
	mov.f32 	%f1682, %f1679;
	mov.f32 	%f1683, %f1679;
	mov.f32 	%f1684, %f1679;
	mov.f32 	%f1685, %f1679;
	mov.f32 	%f1686, %f1679;
	mov.f32 	%f1687, %f1679;
	mov.f32 	%f1688, %f1679;
	mov.f32 	%f1689, %f1679;
	mov.f32 	%f1690, %f1679;
	mov.f32 	%f1691, %f1679;
	mov.f32 	%f1692, %f1679;
	mov.f32 	%f1693, %f1679;
	mov.f32 	%f1694, %f1679;
	mov.f32 	%f1695, %f1679;
	mov.f32 	%f1696, %f1679;
	mov.f32 	%f1697, %f1679;
	mov.f32 	%f1698, %f1679;
	mov.f32 	%f1699, %f1679;
	mov.f32 	%f1700, %f1679;
	mov.f32 	%f1701, %f1679;
	mov.f32 	%f1702, %f1679;
	mov.f32 	%f1703, %f1679;
	mov.f32 	%f1704, %f1679;
	mov.f32 	%f1705, %f1679;
	mov.f32 	%f1706, %f1679;
	mov.f32 	%f1707, %f1679;
	mov.f32 	%f1708, %f1679;
	mov.f32 	%f1709, %f1679;
	mov.f32 	%f1710, %f1679;
	mov.f32 	%f1711, %f1679;
	mov.f32 	%f1712, %f1679;
	mov.f32 	%f1713, %f1679;
	mov.f32 	%f1714, %f1679;
	mov.f32 	%f1715, %f1679;
	mov.f32 	%f1716, %f1679;
	mov.f32 	%f1717, %f1679;
	mov.f32 	%f1718, %f1679;
	mov.f32 	%f1719, %f1679;
	mov.f32 	%f1720, %f1679;
	mov.f32 	%f1721, %f1679;
	mov.f32 	%f1722, %f1679;
	mov.f32 	%f1723, %f1679;
	mov.f32 	%f1724, %f1679;
	mov.f32 	%f1725, %f1679;
	mov.f32 	%f1726, %f1679;
	mov.f32 	%f1727, %f1679;
	mov.f32 	%f1728, %f1679;
	mov.f32 	%f1729, %f1679;
	mov.f32 	%f1730, %f1679;
	mov.f32 	%f1731, %f1679;
	mov.f32 	%f1732, %f1679;
	mov.f32 	%f1733, %f1679;
	mov.f32 	%f1734, %f1679;
	mov.f32 	%f1735, %f1679;
	mov.f32 	%f1736, %f1679;
	mov.f32 	%f1737, %f1679;
	mov.f32 	%f1738, %f1679;
	mov.f32 	%f1739, %f1679;
	mov.f32 	%f1740, %f1679;
	mov.f32 	%f1741, %f1679;
	mov.f32 	%f1742, %f1679;
$L__BB0_9:
	add.s32 	%r270, %r270, 16;
	setp.lt.s32 	%p23, %r270, %r60;
	and.pred  	%p130, %p130, %p23;
	and.pred  	%p131, %p131, %p23;
	add.s32 	%r16, %r271, 16;
	setp.lt.s32 	%p24, %r16, %r60;
	and.pred  	%p132, %p132, %p24;
	add.s32 	%r96, %r271, 24;
	setp.lt.s32 	%p25, %r96, %r60;
	and.pred  	%p133, %p133, %p25;
	mov.f32 	%f1759, 0f00000000;
	not.pred 	%p26, %p130;
	mov.f32 	%f1760, %f1759;
	mov.f32 	%f1761, %f1759;
	mov.f32 	%f1762, %f1759;
	@%p26 bra 	$L__BB0_11;
	ld.global.nc.v4.f32 	{%f1759, %f1760, %f1761, %f1762}, [%rd120];
$L__BB0_11:
	mov.f32 	%f1763, 0f00000000;
	not.pred 	%p27, %p131;
	mov.f32 	%f1764, %f1763;
	mov.f32 	%f1765, %f1763;
	mov.f32 	%f1766, %f1763;
	@%p27 bra 	$L__BB0_13;
	shl.b32 	%r97, %r60, 6;
	mul.wide.s32 	%rd58, %r97, 4;
	add.s64 	%rd59, %rd120, %rd58;
	ld.global.nc.v4.f32 	{%f1763, %f1764, %f1765, %f1766}, [%rd59];
$L__BB0_13:
	mov.f32 	%f1767, 0f00000000;
	not.pred 	%p28, %p132;
	mov.f32 	%f1768, %f1767;
	mov.f32 	%f1769, %f1767;
	mov.f32 	%f1770, %f1767;
	@%p28 bra 	$L__BB0_15;
	mul.wide.s32 	%rd60, %r273, 4;
	add.s64 	%rd61, %rd4, %rd60;
	ld.global.nc.v4.f32 	{%f1770, %f1769, %f1768, %f1767}, [%rd61];
$L__BB0_15:
	mov.f32 	%f1771, 0f00000000;
	not.pred 	%p29, %p133;
	mov.f32 	%f1772, %f1771;
	mov.f32 	%f1773, %f1771;
	mov.f32 	%f1774, %f1771;
	@%p29 bra 	$L__BB0_17;
	mul.wide.s32 	%rd62, %r274, 4;
	add.s64 	%rd63, %rd4, %rd62;
	ld.global.nc.v4.f32 	{%f1774, %f1773, %f1772, %f1771}, [%rd63];
$L__BB0_17:
	xor.b32  	%r17, %r275, 1;
	shl.b32 	%r98, %r275, 13;
	xor.b32  	%r99, %r98, 8192;
	mov.u32 	%r100, _ZZN4gemm14gemm_kernel_NNEPKfS1_P6float4ffiiiE6smem_b;
	add.s32 	%r101, %r100, %r99;
	mov.u32 	%r102, _ZZN4gemm14gemm_kernel_NNEPKfS1_P6float4ffiiiE6smem_a;
	add.s32 	%r103, %r102, %r99;
	mov.u32 	%r104, %tid.x;
	and.b32  	%r105, %r104, 1008;
	add.s32 	%r106, %r103, %r105;
	ld.shared.v4.f32 	{%f396, %f397, %f398, %f399}, [%r106+512];
	ld.shared.v4.f32 	{%f400, %f401, %f402, %f403}, [%r106+768];
	shl.b32 	%r107, %r104, 4;
	and.b32  	%r108, %r107, 240;
	add.s32 	%r109, %r101, %r108;
	ld.shared.v4.f32 	{%f404, %f405, %f406, %f407}, [%r109+512];
	ld.shared.v4.f32 	{%f408, %f409, %f410, %f411}, [%r109+768];
	fma.rn.f32 	%f412, %f1750, %f1758, %f1742;
	fma.rn.f32 	%f413, %f1750, %f1757, %f1741;
	fma.rn.f32 	%f414, %f1750, %f1756, %f1740;
	fma.rn.f32 	%f415, %f1750, %f1755, %f1739;
	fma.rn.f32 	%f416, %f1750, %f1754, %f1738;
	fma.rn.f32 	%f417, %f1750, %f1753, %f1737;
	fma.rn.f32 	%f418, %f1750, %f1752, %f1736;
	fma.rn.f32 	%f419, %f1750, %f1751, %f1735;
	fma.rn.f32 	%f420, %f1749, %f1758, %f1734;
	fma.rn.f32 	%f421, %f1749, %f1757, %f1733;
	fma.rn.f32 	%f422, %f1749, %f1756, %f1732;
	fma.rn.f32 	%f423, %f1749, %f1755, %f1731;
	fma.rn.f32 	%f424, %f1749, %f1754, %f1730;
	fma.rn.f32 	%f425, %f1749, %f1753, %f1729;
	fma.rn.f32 	%f426, %f1749, %f1752, %f1728;
	fma.rn.f32 	%f427, %f1749, %f1751, %f1727;
	fma.rn.f32 	%f428, %f1748, %f1758, %f1726;
	fma.rn.f32 	%f429, %f1748, %f1757, %f1725;
	fma.rn.f32 	%f430, %f1748, %f1756, %f1724;
	fma.rn.f32 	%f431, %f1748, %f1755, %f1723;
	fma.rn.f32 	%f432, %f1748, %f1754, %f1722;
	fma.rn.f32 	%f433, %f1748, %f1753, %f1721;
	fma.rn.f32 	%f434, %f1748, %f1752, %f1720;
	fma.rn.f32 	%f435, %f1748, %f1751, %f1719;
	fma.rn.f32 	%f436, %f1747, %f1758, %f1718;
	fma.rn.f32 	%f437, %f1747, %f1757, %f1717;
	fma.rn.f32 	%f438, %f1747, %f1756, %f1716;
	fma.rn.f32 	%f439, %f1747, %f1755, %f1715;
	fma.rn.f32 	%f440, %f1747, %f1754, %f1714;
	fma.rn.f32 	%f441, %f1747, %f1753, %f1713;
	fma.rn.f32 	%f442, %f1747, %f1752, %f1712;
	fma.rn.f32 	%f443, %f1747, %f1751, %f1711;
	fma.rn.f32 	%f444, %f1746, %f1758, %f1710;
	fma.rn.f32 	%f445, %f1746, %f1757, %f1709;
	fma.rn.f32 	%f446, %f1746, %f1756, %f1708;
	fma.rn.f32 	%f447, %f1746, %f1755, %f1707;
	fma.rn.f32 	%f448, %f1746, %f1754, %f1706;
	fma.rn.f32 	%f449, %f1746, %f1753, %f1705;
	fma.rn.f32 	%f450, %f1746, %f1752, %f1704;
	fma.rn.f32 	%f451, %f1746, %f1751, %f1703;
	fma.rn.f32 	%f452, %f1745, %f1758, %f1702;
	fma.rn.f32 	%f453, %f1745, %f1757, %f1701;
	fma.rn.f32 	%f454, %f1745, %f1756, %f1700;
	fma.rn.f32 	%f455, %f1745, %f1755, %f1699;
	fma.rn.f32 	%f456, %f1745, %f1754, %f1698;
	fma.rn.f32 	%f457, %f1745, %f1753, %f1697;
	fma.rn.f32 	%f458, %f1745, %f1752, %f1696;
	fma.rn.f32 	%f459, %f1745, %f1751, %f1695;
	fma.rn.f32 	%f460, %f1744, %f1758, %f1694;
	fma.rn.f32 	%f461, %f1744, %f1757, %f1693;
	fma.rn.f32 	%f462, %f1744, %f1756, %f1692;
	fma.rn.f32 	%f463, %f1744, %f1755, %f1691;
	fma.rn.f32 	%f464, %f1744, %f1754, %f1690;
	fma.rn.f32 	%f465, %f1744, %f1753, %f1689;
	fma.rn.f32 	%f466, %f1744, %f1752, %f1688;
	fma.rn.f32 	%f467, %f1744, %f1751, %f1687;
	fma.rn.f32 	%f468, %f1743, %f1758, %f1686;
	fma.rn.f32 	%f469, %f1743, %f1757, %f1685;
	fma.rn.f32 	%f470, %f1743, %f1756, %f1684;
	fma.rn.f32 	%f471, %f1743, %f1755, %f1683;
	fma.rn.f32 	%f472, %f1743, %f1754, %f1682;
	fma.rn.f32 	%f473, %f1743, %f1753, %f1681;
	fma.rn.f32 	%f474, %f1743, %f1752, %f1680;
	fma.rn.f32 	%f475, %f1743, %f1751, %f1679;
	ld.shared.v4.f32 	{%f476, %f477, %f478, %f479}, [%r106+1024];
	ld.shared.v4.f32 	{%f480, %f481, %f482, %f483}, [%r106+1280];
	ld.shared.v4.f32 	{%f484, %f485, %f486, %f487}, [%r109+1024];
	ld.shared.v4.f32 	{%f488, %f489, %f490, %f491}, [%r109+1280];
	fma.rn.f32 	%f492, %f396, %f404, %f412;
	fma.rn.f32 	%f493, %f396, %f405, %f413;
	fma.rn.f32 	%f494, %f396, %f406, %f414;
	fma.rn.f32 	%f495, %f396, %f407, %f415;
	fma.rn.f32 	%f496, %f396, %f408, %f416;
	fma.rn.f32 	%f497, %f396, %f409, %f417;
	fma.rn.f32 	%f498, %f396, %f410, %f418;
	fma.rn.f32 	%f499, %f396, %f411, %f419;
	fma.rn.f32 	%f500, %f397, %f404, %f420;
	fma.rn.f32 	%f501, %f397, %f405, %f421;
	fma.rn.f32 	%f502, %f397, %f406, %f422;
	fma.rn.f32 	%f503, %f397, %f407, %f423;
	fma.rn.f32 	%f504, %f397, %f408, %f424;
	fma.rn.f32 	%f505, %f397, %f409, %f425;
	fma.rn.f32 	%f506, %f397, %f410, %f426;
	fma.rn.f32 	%f507, %f397, %f411, %f427;
	fma.rn.f32 	%f508, %f398, %f404, %f428;
	fma.rn.f32 	%f509, %f398, %f405, %f429;
	fma.rn.f32 	%f510, %f398, %f406, %f430;
	fma.rn.f32 	%f511, %f398, %f407, %f431;
	fma.rn.f32 	%f512, %f398, %f408, %f432;
	fma.rn.f32 	%f513, %f398, %f409, %f433;
	fma.rn.f32 	%f514, %f398, %f410, %f434;
	fma.rn.f32 	%f515, %f398, %f411, %f435;
	fma.rn.f32 	%f516, %f399, %f404, %f436;
	fma.rn.f32 	%f517, %f399, %f405, %f437;
	fma.rn.f32 	%f518, %f399, %f406, %f438;
	fma.rn.f32 	%f519, %f399, %f407, %f439;
	fma.rn.f32 	%f520, %f399, %f408, %f440;
	fma.rn.f32 	%f521, %f399, %f409, %f441;
	fma.rn.f32 	%f522, %f399, %f410, %f442;
	fma.rn.f32 	%f523, %f399, %f411, %f443;
	fma.rn.f32 	%f524, %f400, %f404, %f444;
	fma.rn.f32 	%f525, %f400, %f405, %f445;
	fma.rn.f32 	%f526, %f400, %f406, %f446;
	fma.rn.f32 	%f527, %f400, %f407, %f447;
	fma.rn.f32 	%f528, %f400, %f408, %f448;
	fma.rn.f32 	%f529, %f400, %f409, %f449;
	fma.rn.f32 	%f530, %f400, %f410, %f450;
	fma.rn.f32 	%f531, %f400, %f411, %f451;
	fma.rn.f32 	%f532, %f401, %f404, %f452;
	fma.rn.f32 	%f533, %f401, %f405, %f453;
	fma.rn.f32 	%f534, %f401, %f406, %f454;
	fma.rn.f32 	%f535, %f401, %f407, %f455;
	fma.rn.f32 	%f536, %f401, %f408, %f456;
	fma.rn.f32 	%f537, %f401, %f409, %f457;
	fma.rn.f32 	%f538, %f401, %f410, %f458;
	fma.rn.f32 	%f539, %f401, %f411, %f459;
	fma.rn.f32 	%f540, %f402, %f404, %f460;
	fma.rn.f32 	%f541, %f402, %f405, %f461;
	fma.rn.f32 	%f542, %f402, %f406, %f462;
	fma.rn.f32 	%f543, %f402, %f407, %f463;
	fma.rn.f32 	%f544, %f402, %f408, %f464;
	fma.rn.f32 	%f545, %f402, %f409, %f465;
	fma.rn.f32 	%f546, %f402, %f410, %f466;
	fma.rn.f32 	%f547, %f402, %f411, %f467;
	fma.rn.f32 	%f548, %f403, %f404, %f468;
	fma.rn.f32 	%f549, %f403, %f405, %f469;
	fma.rn.f32 	%f550, %f403, %f406, %f470;
	fma.rn.f32 	%f551, %f403, %f407, %f471;
	fma.rn.f32 	%f552, %f403, %f408, %f472;
	fma.rn.f32 	%f553, %f403, %f409, %f473;
	fma.rn.f32 	%f554, %f403, %f410, %f474;
	fma.rn.f32 	%f555, %f403, %f411, %f475;
	ld.shared.v4.f32 	{%f556, %f557, %f558, %f559}, [%r106+1536];
	ld.shared.v4.f32 	{%f560, %f561, %f562, %f563}, [%r106+1792];
	ld.shared.v4.f32 	{%f564, %f565, %f566, %f567}, [%r109+1536];
	ld.shared.v4.f32 	{%f568, %f569, %f570, %f571}, [%r109+1792];
	fma.rn.f32 	%f572, %f476, %f484, %f492;
	fma.rn.f32 	%f573, %f476, %f485, %f493;
	fma.rn.f32 	%f574, %f476, %f486, %f494;
	fma.rn.f32 	%f575, %f476, %f487, %f495;
	fma.rn.f32 	%f576, %f476, %f488, %f496;
	fma.rn.f32 	%f577, %f476, %f489, %f497;
	fma.rn.f32 	%f578, %f476, %f490, %f498;
	fma.rn.f32 	%f579, %f476, %f491, %f499;
	fma.rn.f32 	%f580, %f477, %f484, %f500;
	fma.rn.f32 	%f581, %f477, %f485, %f501;
	fma.rn.f32 	%f582, %f477, %f486, %f502;
	fma.rn.f32 	%f583, %f477, %f487, %f503;
	fma.rn.f32 	%f584, %f477, %f488, %f504;
	fma.rn.f32 	%f585, %f477, %f489, %f505;
	fma.rn.f32 	%f586, %f477, %f490, %f506;
	fma.rn.f32 	%f587, %f477, %f491, %f507;
	fma.rn.f32 	%f588, %f478, %f484, %f508;
	fma.rn.f32 	%f589, %f478, %f485, %f509;
	fma.rn.f32 	%f590, %f478, %f486, %f510;
	fma.rn.f32 	%f591, %f478, %f487, %f511;
	fma.rn.f32 	%f592, %f478, %f488, %f512;
	fma.rn.f32 	%f593, %f478, %f489, %f513;
	fma.rn.f32 	%f594, %f478, %f490, %f514;
	fma.rn.f32 	%f595, %f478, %f491, %f515;
	fma.rn.f32 	%f596, %f479, %f484, %f516;
	fma.rn.f32 	%f597, %f479, %f485, %f517;
	fma.rn.f32 	%f598, %f479, %f486, %f518;
	fma.rn.f32 	%f599, %f479, %f487, %f519;
	fma.rn.f32 	%f600, %f479, %f488, %f520;
	fma.rn.f32 	%f601, %f479, %f489, %f521;
	fma.rn.f32 	%f602, %f479, %f490, %f522;
	fma.rn.f32 	%f603, %f479, %f491, %f523;
	fma.rn.f32 	%f604, %f480, %f484, %f524;
	fma.rn.f32 	%f605, %f480, %f485, %f525;
	fma.rn.f32 	%f606, %f480, %f486, %f526;
	fma.rn.f32 	%f607, %f480, %f487, %f527;
	fma.rn.f32 	%f608, %f480, %f488, %f528;
	fma.rn.f32 	%f609, %f480, %f489, %f529;
	fma.rn.f32 	%f610, %f480, %f490, %f530;
	fma.rn.f32 	%f611, %f480, %f491, %f531;
	fma.rn.f32 	%f612, %f481, %f484, %f532;
	fma.rn.f32 	%f613, %f481, %f485, %f533;
	fma.rn.f32 	%f614, %f481, %f486, %f534;
	fma.rn.f32 	%f615, %f481, %f487, %f535;
	fma.rn.f32 	%f616, %f481, %f488, %f536;
	fma.rn.f32 	%f617, %f481, %f489, %f537;
	fma.rn.f32 	%f618, %f481, %f490, %f538;
	fma.rn.f32 	%f619, %f481, %f491, %f539;
	fma.rn.f32 	%f620, %f482, %f484, %f540;
	fma.rn.f32 	%f621, %f482, %f485, %f541;
	fma.rn.f32 	%f622, %f482, %f486, %f542;
	fma.rn.f32 	%f623, %f482, %f487, %f543;
	fma.rn.f32 	%f624, %f482, %f488, %f544;
	fma.rn.f32 	%f625, %f482, %f489, %f545;
	fma.rn.f32 	%f626, %f482, %f490, %f546;
	fma.rn.f32 	%f627, %f482, %f491, %f547;
	fma.rn.f32 	%f628, %f483, %f484, %f548;
	fma.rn.f32 	%f629, %f483, %f485, %f549;
	fma.rn.f32 	%f630, %f483, %f486, %f550;
	fma.rn.f32 	%f631, %f483, %f487, %f551;
	fma.rn.f32 	%f632, %f483, %f488, %f552;
	fma.rn.f32 	%f633, %f483, %f489, %f553;
	fma.rn.f32 	%f634, %f483, %f490, %f554;
	fma.rn.f32 	%f635, %f483, %f491, %f555;
	ld.shared.v4.f32 	{%f636, %f637, %f638, %f639}, [%r106+2048];
	ld.shared.v4.f32 	{%f640, %f641, %f642, %f643}, [%r106+2304];
	ld.shared.v4.f32 	{%f644, %f645, %f646, %f647}, [%r109+2048];
	ld.shared.v4.f32 	{%f648, %f649, %f650, %f651}, [%r109+2304];
	fma.rn.f32 	%f652, %f556, %f564, %f572;
	fma.rn.f32 	%f653, %f556, %f565, %f573;
	fma.rn.f32 	%f654, %f556, %f566, %f574;
	fma.rn.f32 	%f655, %f556, %f567, %f575;
	fma.rn.f32 	%f656, %f556, %f568, %f576;
	fma.rn.f32 	%f657, %f556, %f569, %f577;
	fma.rn.f32 	%f658, %f556, %f570, %f578;
	fma.rn.f32 	%f659, %f556, %f571, %f579;
	fma.rn.f32 	%f660, %f557, %f564, %f580;
	fma.rn.f32 	%f661, %f557, %f565, %f581;
	fma.rn.f32 	%f662, %f557, %f566, %f582;
	fma.rn.f32 	%f663, %f557, %f567, %f583;
	fma.rn.f32 	%f664, %f557, %f568, %f584;
	fma.rn.f32 	%f665, %f557, %f569, %f585;
	fma.rn.f32 	%f666, %f557, %f570, %f586;
	fma.rn.f32 	%f667, %f557, %f571, %f587;
	fma.rn.f32 	%f668, %f558, %f564, %f588;
	fma.rn.f32 	%f669, %f558, %f565, %f589;
	fma.rn.f32 	%f670, %f558, %f566, %f590;
	fma.rn.f32 	%f671, %f558, %f567, %f591;
	fma.rn.f32 	%f672, %f558, %f568, %f592;
	fma.rn.f32 	%f673, %f558, %f569, %f593;
	fma.rn.f32 	%f674, %f558, %f570, %f594;
	fma.rn.f32 	%f675, %f558, %f571, %f595;
	fma.rn.f32 	%f676, %f559, %f564, %f596;
	fma.rn.f32 	%f677, %f559, %f565, %f597;
	fma.rn.f32 	%f678, %f559, %f566, %f598;
	fma.rn.f32 	%f679, %f559, %f567, %f599;
	fma.rn.f32 	%f680, %f559, %f568, %f600;
	fma.rn.f32 	%f681, %f559, %f569, %f601;
	fma.rn.f32 	%f682, %f559, %f570, %f602;
	fma.rn.f32 	%f683, %f559, %f571, %f603;
	fma.rn.f32 	%f684, %f560, %f564, %f604;
	fma.rn.f32 	%f685, %f560, %f565, %f605;
	fma.rn.f32 	%f686, %f560, %f566, %f606;
	fma.rn.f32 	%f687, %f560, %f567, %f607;
	fma.rn.f32 	%f688, %f560, %f568, %f608;
	fma.rn.f32 	%f689, %f560, %f569, %f609;
	fma.rn.f32 	%f690, %f560, %f570, %f610;
	fma.rn.f32 	%f691, %f560, %f571, %f611;
	fma.rn.f32 	%f692, %f561, %f564, %f612;
	fma.rn.f32 	%f693, %f561, %f565, %f613;
	fma.rn.f32 	%f694, %f561, %f566, %f614;
	fma.rn.f32 	%f695, %f561, %f567, %f615;
	fma.rn.f32 	%f696, %f561, %f568, %f616;
	fma.rn.f32 	%f697, %f561, %f569, %f617;
	fma.rn.f32 	%f698, %f561, %f570, %f618;
	fma.rn.f32 	%f699, %f561, %f571, %f619;
	fma.rn.f32 	%f700, %f562, %f564, %f620;
	fma.rn.f32 	%f701, %f562, %f565, %f621;
	fma.rn.f32 	%f702, %f562, %f566, %f622;
	fma.rn.f32 	%f703, %f562, %f567, %f623;
	fma.rn.f32 	%f704, %f562, %f568, %f624;
	fma.rn.f32 	%f705, %f562, %f569, %f625;
	fma.rn.f32 	%f706, %f562, %f570, %f626;
	fma.rn.f32 	%f707, %f562, %f571, %f627;
	fma.rn.f32 	%f708, %f563, %f564, %f628;
	fma.rn.f32 	%f709, %f563, %f565, %f629;
	fma.rn.f32 	%f710, %f563, %f566, %f630;
	fma.rn.f32 	%f711, %f563, %f567, %f631;
	fma.rn.f32 	%f712, %f563, %f568, %f632;
	fma.rn.f32 	%f713, %f563, %f569, %f633;
	fma.rn.f32 	%f714, %f563, %f570, %f634;
	fma.rn.f32 	%f715, %f563, %f571, %f635;
	ld.shared.v4.f32 	{%f716, %f717, %f718, %f719}, [%r106+2560];
	ld.shared.v4.f32 	{%f720, %f721, %f722, %f723}, [%r106+2816];
	ld.shared.v4.f32 	{%f724, %f725, %f726, %f727}, [%r109+2560];
	ld.shared.v4.f32 	{%f728, %f729, %f730, %f731}, [%r109+2816];
	fma.rn.f32 	%f732, %f636, %f644, %f652;
	fma.rn.f32 	%f733, %f636, %f645, %f653;
	fma.rn.f32 	%f734, %f636, %f646, %f654;
	fma.rn.f32 	%f735, %f636, %f647, %f655;
	fma.rn.f32 	%f736, %f636, %f648, %f656;
	fma.rn.f32 	%f737, %f636, %f649, %f657;
	fma.rn.f32 	%f738, %f636, %f650, %f658;
	fma.rn.f32 	%f739, %f636, %f651, %f659;
	fma.rn.f32 	%f740, %f637, %f644, %f660;
	fma.rn.f32 	%f741, %f637, %f645, %f661;
	fma.rn.f32 	%f742, %f637, %f646, %f662;
	fma.rn.f32 	%f743, %f637, %f647, %f663;
	fma.rn.f32 	%f744, %f637, %f648, %f664;
	fma.rn.f32 	%f745, %f637, %f649, %f665;
	fma.rn.f32 	%f746, %f637, %f650, %f666;
	fma.rn.f32 	%f747, %f637, %f651, %f667;
	fma.rn.f32 	%f748, %f638, %f644, %f668;
	fma.rn.f32 	%f749, %f638, %f645, %f669;
	fma.rn.f32 	%f750, %f638, %f646, %f670;
	fma.rn.f32 	%f751, %f638, %f647, %f671;
	fma.rn.f32 	%f752, %f638, %f648, %f672;
	fma.rn.f32 	%f753, %f638, %f649, %f673;
	fma.rn.f32 	%f754, %f638, %f650, %f674;
	fma.rn.f32 	%f755, %f638, %f651, %f675;
	fma.rn.f32 	%f756, %f639, %f644, %f676;
	fma.rn.f32 	%f757, %f639, %f645, %f677;
	fma.rn.f32 	%f758, %f639, %f646, %f678;
	fma.rn.f32 	%f759, %f639, %f647, %f679;
	fma.rn.f32 	%f760, %f639, %f648, %f680;
	fma.rn.f32 	%f761, %f639, %f649, %f681;
	fma.rn.f32 	%f762, %f639, %f650, %f682;
	fma.rn.f32 	%f763, %f639, %f651, %f683;
	fma.rn.f32 	%f764, %f640, %f644, %f684;
	fma.rn.f32 	%f765, %f640, %f645, %f685;
	fma.rn.f32 	%f766, %f640, %f646, %f686;
	fma.rn.f32 	%f767, %f640, %f647, %f687;
	fma.rn.f32 	%f768, %f640, %f648, %f688;
	fma.rn.f32 	%f769, %f640, %f649, %f689;
	fma.rn.f32 	%f770, %f640, %f650, %f690;
	fma.rn.f32 	%f771, %f640, %f651, %f691;
	fma.rn.f32 	%f772, %f641, %f644, %f692;
	fma.rn.f32 	%f773, %f641, %f645, %f693;
	fma.rn.f32 	%f774, %f641, %f646, %f694;
	fma.rn.f32 	%f775, %f641, %f647, %f695;
	fma.rn.f32 	%f776, %f641, %f648, %f696;
	fma.rn.f32 	%f777, %f641, %f649, %f697;
	fma.rn.f32 	%f778, %f641, %f650, %f698;
	fma.rn.f32 	%f779, %f641, %f651, %f699;
	fma.rn.f32 	%f780, %f642, %f644, %f700;
	fma.rn.f32 	%f781, %f642, %f645, %f701;
	fma.rn.f32 	%f782, %f642, %f646, %f702;
	fma.rn.f32 	%f783, %f642, %f647, %f703;
	fma.rn.f32 	%f784, %f642, %f648, %f704;
	fma.rn.f32 	%f785, %f642, %f649, %f705;
	fma.rn.f32 	%f786, %f642, %f650, %f706;
	fma.rn.f32 	%f787, %f642, %f651, %f707;
	fma.rn.f32 	%f788, %f643, %f644, %f708;
	fma.rn.f32 	%f789, %f643, %f645, %f709;
	fma.rn.f32 	%f790, %f643, %f646, %f710;
	fma.rn.f32 	%f791, %f643, %f647, %f711;
	fma.rn.f32 	%f792, %f643, %f648, %f712;
	fma.rn.f32 	%f793, %f643, %f649, %f713;
	fma.rn.f32 	%f794, %f643, %f650, %f714;
	fma.rn.f32 	%f795, %f643, %f651, %f715;
	ld.shared.v4.f32 	{%f796, %f797, %f798, %f799}, [%r106+3072];
	ld.shared.v4.f32 	{%f800, %f801, %f802, %f803}, [%r106+3328];
	ld.shared.v4.f32 	{%f804, %f805, %f806, %f807}, [%r109+3072];
	ld.shared.v4.f32 	{%f808, %f809, %f810, %f811}, [%r109+3328];
	fma.rn.f32 	%f812, %f716, %f724, %f732;
	fma.rn.f32 	%f813, %f716, %f725, %f733;
	fma.rn.f32 	%f814, %f716, %f726, %f734;
	fma.rn.f32 	%f815, %f716, %f727, %f735;
	fma.rn.f32 	%f816, %f716, %f728, %f736;
	fma.rn.f32 	%f817, %f716, %f729, %f737;
	fma.rn.f32 	%f818, %f716, %f730, %f738;
	fma.rn.f32 	%f819, %f716, %f731, %f739;
	fma.rn.f32 	%f820, %f717, %f724, %f740;
	fma.rn.f32 	%f821, %f717, %f725, %f741;
	fma.rn.f32 	%f822, %f717, %f726, %f742;
	fma.rn.f32 	%f823, %f717, %f727, %f743;
	fma.rn.f32 	%f824, %f717, %f728, %f744;
	fma.rn.f32 	%f825, %f717, %f729, %f745;
	fma.rn.f32 	%f826, %f717, %f730, %f746;
	fma.rn.f32 	%f827, %f717, %f731, %f747;
	fma.rn.f32 	%f828, %f718, %f724, %f748;
	fma.rn.f32 	%f829, %f718, %f725, %f749;
	fma.rn.f32 	%f830, %f718, %f726, %f750;
	fma.rn.f32 	%f831, %f718, %f727, %f751;
	fma.rn.f32 	%f832, %f718, %f728, %f752;
	fma.rn.f32 	%f833, %f718, %f729, %f753;
	fma.rn.f32 	%f834, %f718, %f730, %f754;
	fma.rn.f32 	%f835, %f718, %f731, %f755;
	fma.rn.f32 	%f836, %f719, %f724, %f756;
	fma.rn.f32 	%f837, %f719, %f725, %f757;
	fma.rn.f32 	%f838, %f719, %f726, %f758;
	fma.rn.f32 	%f839, %f719, %f727, %f759;
	fma.rn.f32 	%f840, %f719, %f728, %f760;
	fma.rn.f32 	%f841, %f719, %f729, %f761;
	fma.rn.f32 	%f842, %f719, %f730, %f762;
	fma.rn.f32 	%f843, %f719, %f731, %f763;
	fma.rn.f32 	%f844, %f720, %f724, %f764;
	fma.rn.f32 	%f845, %f720, %f725, %f765;
	fma.rn.f32 	%f846, %f720, %f726, %f766;
	fma.rn.f32 	%f847, %f720, %f727, %f767;
	fma.rn.f32 	%f848, %f720, %f728, %f768;
	fma.rn.f32 	%f849, %f720, %f729, %f769;
	fma.rn.f32 	%f850, %f720, %f730, %f770;
	fma.rn.f32 	%f851, %f720, %f731, %f771;
	fma.rn.f32 	%f852, %f721, %f724, %f772;
	fma.rn.f32 	%f853, %f721, %f725, %f773;
	fma.rn.f32 	%f854, %f721, %f726, %f774;
	fma.rn.f32 	%f855, %f721, %f727, %f775;
	fma.rn.f32 	%f856, %f721, %f728, %f776;
	fma.rn.f32 	%f857, %f721, %f729, %f777;
	fma.rn.f32 	%f858, %f721, %f730, %f778;
	fma.rn.f32 	%f859, %f721, %f731, %f779;
	fma.rn.f32 	%f860, %f722, %f724, %f780;
	fma.rn.f32 	%f861, %f722, %f725, %f781;
	fma.rn.f32 	%f862, %f722, %f726, %f782;
	fma.rn.f32 	%f863, %f722, %f727, %f783;
	fma.rn.f32 	%f864, %f722, %f728, %f784;
	fma.rn.f32 	%f865, %f722, %f729, %f785;
	fma.rn.f32 	%f866, %f722, %f730, %f786;
	fma.rn.f32 	%f867, %f722, %f731, %f787;
	fma.rn.f32 	%f868, %f723, %f724, %f788;
	fma.rn.f32 	%f869, %f723, %f725, %f789;
	fma.rn.f32 	%f870, %f723, %f726, %f790;
	fma.rn.f32 	%f871, %f723, %f727, %f791;
	fma.rn.f32 	%f872, %f723, %f728, %f792;
	fma.rn.f32 	%f873, %f723, %f729, %f793;
	fma.rn.f32 	%f874, %f723, %f730, %f794;
	fma.rn.f32 	%f875, %f723, %f731, %f795;
	ld.shared.v4.f32 	{%f876, %f877, %f878, %f879}, [%r106+3584];
	ld.shared.v4.f32 	{%f880, %f881, %f882, %f883}, [%r106+3840];
	ld.shared.v4.f32 	{%f884, %f885, %f886, %f887}, [%r109+3584];
	ld.shared.v4.f32 	{%f888, %f889, %f890, %f891}, [%r109+3840];
	fma.rn.f32 	%f892, %f796, %f804, %f812;
	fma.rn.f32 	%f893, %f796, %f805, %f813;
	fma.rn.f32 	%f894, %f796, %f806, %f814;
	fma.rn.f32 	%f895, %f796, %f807, %f815;
	fma.rn.f32 	%f896, %f796, %f808, %f816;
	fma.rn.f32 	%f897, %f796, %f809, %f817;
	fma.rn.f32 	%f898, %f796, %f810, %f818;
	fma.rn.f32 	%f899, %f796, %f811, %f819;
	fma.rn.f32 	%f900, %f797, %f804, %f820;
	fma.rn.f32 	%f901, %f797, %f805, %f821;
	fma.rn.f32 	%f902, %f797, %f806, %f822;
	fma.rn.f32 	%f903, %f797, %f807, %f823;
	fma.rn.f32 	%f904, %f797, %f808, %f824;
	fma.rn.f32 	%f905, %f797, %f809, %f825;
	fma.rn.f32 	%f906, %f797, %f810, %f826;
	fma.rn.f32 	%f907, %f797, %f811, %f827;
	fma.rn.f32 	%f908, %f798, %f804, %f828;
	fma.rn.f32 	%f909, %f798, %f805, %f829;
	fma.rn.f32 	%f910, %f798, %f806, %f830;
	fma.rn.f32 	%f911, %f798, %f807, %f831;
	fma.rn.f32 	%f912, %f798, %f808, %f832;
	fma.rn.f32 	%f913, %f798, %f809, %f833;
	fma.rn.f32 	%f914, %f798, %f810, %f834;
	fma.rn.f32 	%f915, %f798, %f811, %f835;
	fma.rn.f32 	%f916, %f799, %f804, %f836;
	fma.rn.f32 	%f917, %f799, %f805, %f837;
	fma.rn.f32 	%f918, %f799, %f806, %f838;
	fma.rn.f32 	%f919, %f799, %f807, %f839;
	fma.rn.f32 	%f920, %f799, %f808, %f840;
	fma.rn.f32 	%f921, %f799, %f809, %f841;
	fma.rn.f32 	%f922, %f799, %f810, %f842;
	fma.rn.f32 	%f923, %f799, %f811, %f843;
	fma.rn.f32 	%f924, %f800, %f804, %f844;
	fma.rn.f32 	%f925, %f800, %f805, %f845;
	fma.rn.f32 	%f926, %f800, %f806, %f846;
	fma.rn.f32 	%f927, %f800, %f807, %f847;
	fma.rn.f32 	%f928, %f800, %f808, %f848;
	fma.rn.f32 	%f929, %f800, %f809, %f849;
	fma.rn.f32 	%f930, %f800, %f810, %f850;
	fma.rn.f32 	%f931, %f800, %f811, %f851;
	fma.rn.f32 	%f932, %f801, %f804, %f852;
	fma.rn.f32 	%f933, %f801, %f805, %f853;
	fma.rn.f32 	%f934, %f801, %f806, %f854;
	fma.rn.f32 	%f935, %f801, %f807, %f855;
	fma.rn.f32 	%f936, %f801, %f808, %f856;
	fma.rn.f32 	%f937, %f801, %f809, %f857;
	fma.rn.f32 	%f938, %f801, %f810, %f858;
	fma.rn.f32 	%f939, %f801, %f811, %f859;
	fma.rn.f32 	%f940, %f802, %f804, %f860;
	fma.rn.f32 	%f941, %f802, %f805, %f861;
	fma.rn.f32 	%f942, %f802, %f806, %f862;
	fma.rn.f32 	%f943, %f802, %f807, %f863;
	fma.rn.f32 	%f944, %f802, %f808, %f864;
	fma.rn.f32 	%f945, %f802, %f809, %f865;
	fma.rn.f32 	%f946, %f802, %f810, %f866;
	fma.rn.f32 	%f947, %f802, %f811, %f867;
	fma.rn.f32 	%f948, %f803, %f804, %f868;
	fma.rn.f32 	%f949, %f803, %f805, %f869;
	fma.rn.f32 	%f950, %f803, %f806, %f870;
	fma.rn.f32 	%f951, %f803, %f807, %f871;
	fma.rn.f32 	%f952, %f803, %f808, %f872;
	fma.rn.f32 	%f953, %f803, %f809, %f873;
	fma.rn.f32 	%f954, %f803, %f810, %f874;
	fma.rn.f32 	%f955, %f803, %f811, %f875;
	ld.shared.v4.f32 	{%f956, %f957, %f958, %f959}, [%r106+4096];
	ld.shared.v4.f32 	{%f960, %f961, %f962, %f963}, [%r106+4352];
	ld.shared.v4.f32 	{%f964, %f965, %f966, %f967}, [%r109+4096];
	ld.shared.v4.f32 	{%f968, %f969, %f970, %f971}, [%r109+4352];
	fma.rn.f32 	%f972, %f876, %f884, %f892;
	fma.rn.f32 	%f973, %f876, %f885, %f893;
	fma.rn.f32 	%f974, %f876, %f886, %f894;
	fma.rn.f32 	%f975, %f876, %f887, %f895;
	fma.rn.f32 	%f976, %f876, %f888, %f896;
	fma.rn.f32 	%f977, %f876, %f889, %f897;
	fma.rn.f32 	%f978, %f876, %f890, %f898;
	fma.rn.f32 	%f979, %f876, %f891, %f899;
	fma.rn.f32 	%f980, %f877, %f884, %f900;
	fma.rn.f32 	%f981, %f877, %f885, %f901;
	fma.rn.f32 	%f982, %f877, %f886, %f902;
	fma.rn.f32 	%f983, %f877, %f887, %f903;
	fma.rn.f32 	%f984, %f877, %f888, %f904;
	fma.rn.f32 	%f985, %f877, %f889, %f905;
	fma.rn.f32 	%f986, %f877, %f890, %f906;
	fma.rn.f32 	%f987, %f877, %f891, %f907;
	fma.rn.f32 	%f988, %f878, %f884, %f908;
	fma.rn.f32 	%f989, %f878, %f885, %f909;
	fma.rn.f32 	%f990, %f878, %f886, %f910;
	fma.rn.f32 	%f991, %f878, %f887, %f911;
	fma.rn.f32 	%f992, %f878, %f888, %f912;
	fma.rn.f32 	%f993, %f878, %f889, %f913;
	fma.rn.f32 	%f994, %f878, %f890, %f914;
	fma.rn.f32 	%f995, %f878, %f891, %f915;
	fma.rn.f32 	%f996, %f879, %f884, %f916;
	fma.rn.f32 	%f997, %f879, %f885, %f917;
	fma.rn.f32 	%f998, %f879, %f886, %f918;
	fma.rn.f32 	%f999, %f879, %f887, %f919;
	fma.rn.f32 	%f1000, %f879, %f888, %f920;
	fma.rn.f32 	%f1001, %f879, %f889, %f921;
	fma.rn.f32 	%f1002, %f879, %f890, %f922;
	fma.rn.f32 	%f1003, %f879, %f891, %f923;
	fma.rn.f32 	%f1004, %f880, %f884, %f924;
	fma.rn.f32 	%f1005, %f880, %f885, %f925;
	fma.rn.f32 	%f1006, %f880, %f886, %f926;
	fma.rn.f32 	%f1007, %f880, %f887, %f927;
	fma.rn.f32 	%f1008, %f880, %f888, %f928;
	fma.rn.f32 	%f1009, %f880, %f889, %f929;
	fma.rn.f32 	%f1010, %f880, %f890, %f930;
	fma.rn.f32 	%f1011, %f880, %f891, %f931;
	fma.rn.f32 	%f1012, %f881, %f884, %f932;
	fma.rn.f32 	%f1013, %f881, %f885, %f933;
	fma.rn.f32 	%f1014, %f881, %f886, %f934;
	fma.rn.f32 	%f1015, %f881, %f887, %f935;
	fma.rn.f32 	%f1016, %f881, %f888, %f936;
	fma.rn.f32 	%f1017, %f881, %f889, %f937;
	fma.rn.f32 	%f1018, %f881, %f890, %f938;
	fma.rn.f32 	%f1019, %f881, %f891, %f939;
	fma.rn.f32 	%f1020, %f882, %f884, %f940;
	fma.rn.f32 	%f1021, %f882, %f885, %f941;
	fma.rn.f32 	%f1022, %f882, %f886, %f942;
	fma.rn.f32 	%f1023, %f882, %f887, %f943;
	fma.rn.f32 	%f1024, %f882, %f888, %f944;
	fma.rn.f32 	%f1025, %f882, %f889, %f945;
	fma.rn.f32 	%f1026, %f882, %f890, %f946;
	fma.rn.f32 	%f1027, %f882, %f891, %f947;
	fma.rn.f32 	%f1028, %f883, %f884, %f948;
	fma.rn.f32 	%f1029, %f883, %f885, %f949;
	fma.rn.f32 	%f1030, %f883, %f886, %f950;
	fma.rn.f32 	%f1031, %f883, %f887, %f951;
	fma.rn.f32 	%f1032, %f883, %f888, %f952;
	fma.rn.f32 	%f1033, %f883, %f889, %f953;
	fma.rn.f32 	%f1034, %f883, %f890, %f954;
	fma.rn.f32 	%f1035, %f883, %f891, %f955;
	ld.shared.v4.f32 	{%f1036, %f1037, %f1038, %f1039}, [%r106+4608];
	ld.shared.v4.f32 	{%f1040, %f1041, %f1042, %f1043}, [%r106+4864];
	ld.shared.v4.f32 	{%f1044, %f1045, %f1046, %f1047}, [%r109+4608];
	ld.shared.v4.f32 	{%f1048, %f1049, %f1050, %f1051}, [%r109+4864];
	fma.rn.f32 	%f1052, %f956, %f964, %f972;
	fma.rn.f32 	%f1053, %f956, %f965, %f973;
	fma.rn.f32 	%f1054, %f956, %f966, %f974;
	fma.rn.f32 	%f1055, %f956, %f967, %f975;
	fma.rn.f32 	%f1056, %f956, %f968, %f976;
	fma.rn.f32 	%f1057, %f956, %f969, %f977;
	fma.rn.f32 	%f1058, %f956, %f970, %f978;
	fma.rn.f32 	%f1059, %f956, %f971, %f979;
	fma.rn.f32 	%f1060, %f957, %f964, %f980;
	fma.rn.f32 	%f1061, %f957, %f965, %f981;
	fma.rn.f32 	%f1062, %f957, %f966, %f982;
	fma.rn.f32 	%f1063, %f957, %f967, %f983;
	fma.rn.f32 	%f1064, %f957, %f968, %f984;
	fma.rn.f32 	%f1065, %f957, %f969, %f985;
	fma.rn.f32 	%f1066, %f957, %f970, %f986;
	fma.rn.f32 	%f1067, %f957, %f971, %f987;
	fma.rn.f32 	%f1068, %f958, %f964, %f988;
	fma.rn.f32 	%f1069, %f958, %f965, %f989;
	fma.rn.f32 	%f1070, %f958, %f966, %f990;
	fma.rn.f32 	%f1071, %f958, %f967, %f991;
	fma.rn.f32 	%f1072, %f958, %f968, %f992;
	fma.rn.f32 	%f1073, %f958, %f969, %f993;
	fma.rn.f32 	%f1074, %f958, %f970, %f994;
	fma.rn.f32 	%f1075, %f958, %f971, %f995;
	fma.rn.f32 	%f1076, %f959, %f964, %f996;
	fma.rn.f32 	%f1077, %f959, %f965, %f997;
	fma.rn.f32 	%f1078, %f959, %f966, %f998;
	fma.rn.f32 	%f1079, %f959, %f967, %f999;
	fma.rn.f32 	%f1080, %f959, %f968, %f1000;
	fma.rn.f32 	%f1081, %f959, %f969, %f1001;
	fma.rn.f32 	%f1082, %f959, %f970, %f1002;
	fma.rn.f32 	%f1083, %f959, %f971, %f1003;
	fma.rn.f32 	%f1084, %f960, %f964, %f1004;
	fma.rn.f32 	%f1085, %f960, %f965, %f1005;
	fma.rn.f32 	%f1086, %f960, %f966, %f1006;
	fma.rn.f32 	%f1087, %f960, %f967, %f1007;
	fma.rn.f32 	%f1088, %f960, %f968, %f1008;
	fma.rn.f32 	%f1089, %f960, %f969, %f1009;
	fma.rn.f32 	%f1090, %f960, %f970, %f1010;
	fma.rn.f32 	%f1091, %f960, %f971, %f1011;
	fma.rn.f32 	%f1092, %f961, %f964, %f1012;
	fma.rn.f32 	%f1093, %f961, %f965, %f1013;
	fma.rn.f32 	%f1094, %f961, %f966, %f1014;
	fma.rn.f32 	%f1095, %f961, %f967, %f1015;
	fma.rn.f32 	%f1096, %f961, %f968, %f1016;
	fma.rn.f32 	%f1097, %f961, %f969, %f1017;
	fma.rn.f32 	%f1098, %f961, %f970, %f1018;
	fma.rn.f32 	%f1099, %f961, %f971, %f1019;
	fma.rn.f32 	%f1100, %f962, %f964, %f1020;
	fma.rn.f32 	%f1101, %f962, %f965, %f1021;
	fma.rn.f32 	%f1102, %f962, %f966, %f1022;
	fma.rn.f32 	%f1103, %f962, %f967, %f1023;
	fma.rn.f32 	%f1104, %f962, %f968, %f1024;
	fma.rn.f32 	%f1105, %f962, %f969, %f1025;
	fma.rn.f32 	%f1106, %f962, %f970, %f1026;
	fma.rn.f32 	%f1107, %f962, %f971, %f1027;
	fma.rn.f32 	%f1108, %f963, %f964, %f1028;
	fma.rn.f32 	%f1109, %f963, %f965, %f1029;
	fma.rn.f32 	%f1110, %f963, %f966, %f1030;
	fma.rn.f32 	%f1111, %f963, %f967, %f1031;
	fma.rn.f32 	%f1112, %f963, %f968, %f1032;
	fma.rn.f32 	%f1113, %f963, %f969, %f1033;
	fma.rn.f32 	%f1114, %f963, %f970, %f1034;
	fma.rn.f32 	%f1115, %f963, %f971, %f1035;
	ld.shared.v4.f32 	{%f1116, %f1117, %f1118, %f1119}, [%r106+5120];
	ld.shared.v4.f32 	{%f1120, %f1121, %f1122, %f1123}, [%r106+5376];
	ld.shared.v4.f32 	{%f1124, %f1125, %f1126, %f1127}, [%r109+5120];
	ld.shared.v4.f32 	{%f1128, %f1129, %f1130, %f1131}, [%r109+5376];
	fma.rn.f32 	%f1132, %f1036, %f1044, %f1052;
	fma.rn.f32 	%f1133, %f1036, %f1045, %f1053;
	fma.rn.f32 	%f1134, %f1036, %f1046, %f1054;
	fma.rn.f32 	%f1135, %f1036, %f1047, %f1055;
	fma.rn.f32 	%f1136, %f1036, %f1048, %f1056;
	fma.rn.f32 	%f1137, %f1036, %f1049, %f1057;
	fma.rn.f32 	%f1138, %f1036, %f1050, %f1058;
	fma.rn.f32 	%f1139, %f1036, %f1051, %f1059;
	fma.rn.f32 	%f1140, %f1037, %f1044, %f1060;
	fma.rn.f32 	%f1141, %f1037, %f1045, %f1061;
	fma.rn.f32 	%f1142, %f1037, %f1046, %f1062;
	fma.rn.f32 	%f1143, %f1037, %f1047, %f1063;
	fma.rn.f32 	%f1144, %f1037, %f1048, %f1064;
	fma.rn.f32 	%f1145, %f1037, %f1049, %f1065;
	fma.rn.f32 	%f1146, %f1037, %f1050, %f1066;
	fma.rn.f32 	%f1147, %f1037, %f1051, %f1067;
	fma.rn.f32 	%f1148, %f1038, %f1044, %f1068;
	fma.rn.f32 	%f1149, %f1038, %f1045, %f1069;
	fma.rn.f32 	%f1150, %f1038, %f1046, %f1070;
	fma.rn.f32 	%f1151, %f1038, %f1047, %f1071;
	fma.rn.f32 	%f1152, %f1038, %f1048, %f1072;
	fma.rn.f32 	%f1153, %f1038, %f1049, %f1073;
	fma.rn.f32 	%f1154, %f1038, %f1050, %f1074;
	fma.rn.f32 	%f1155, %f1038, %f1051, %f1075;
	fma.rn.f32 	%f1156, %f1039, %f1044, %f1076;
	fma.rn.f32 	%f1157, %f1039, %f1045, %f1077;
	fma.rn.f32 	%f1158, %f1039, %f1046, %f1078;
	fma.rn.f32 	%f1159, %f1039, %f1047, %f1079;
	fma.rn.f32 	%f1160, %f1039, %f1048, %f1080;
	fma.rn.f32 	%f1161, %f1039, %f1049, %f1081;
	fma.rn.f32 	%f1162, %f1039, %f1050, %f1082;
	fma.rn.f32 	%f1163, %f1039, %f1051, %f1083;
	fma.rn.f32 	%f1164, %f1040, %f1044, %f1084;
	fma.rn.f32 	%f1165, %f1040, %f1045, %f1085;
	fma.rn.f32 	%f1166, %f1040, %f1046, %f1086;
	fma.rn.f32 	%f1167, %f1040, %f1047, %f1087;
	fma.rn.f32 	%f1168, %f1040, %f1048, %f1088;
	fma.rn.f32 	%f1169, %f1040, %f1049, %f1089;
	fma.rn.f32 	%f1170, %f1040, %f1050, %f1090;
	fma.rn.f32 	%f1171, %f1040, %f1051, %f1091;
	fma.rn.f32 	%f1172, %f1041, %f1044, %f1092;
	fma.rn.f32 	%f1173, %f1041, %f1045, %f1093;
	fma.rn.f32 	%f1174, %f1041, %f1046, %f1094;
	fma.rn.f32 	%f1175, %f1041, %f1047, %f1095;
	fma.rn.f32 	%f1176, %f1041, %f1048, %f1096;
	fma.rn.f32 	%f1177, %f1041, %f1049, %f1097;
	fma.rn.f32 	%f1178, %f1041, %f1050, %f1098;
	fma.rn.f32 	%f1179, %f1041, %f1051, %f1099;
	fma.rn.f32 	%f1180, %f1042, %f1044, %f1100;
	fma.rn.f32 	%f1181, %f1042, %f1045, %f1101;
	fma.rn.f32 	%f1182, %f1042, %f1046, %f1102;
	fma.rn.f32 	%f1183, %f1042, %f1047, %f1103;
	fma.rn.f32 	%f1184, %f1042, %f1048, %f1104;
	fma.rn.f32 	%f1185, %f1042, %f1049, %f1105;
	fma.rn.f32 	%f1186, %f1042, %f1050, %f1106;
	fma.rn.f32 	%f1187, %f1042, %f1051, %f1107;
	fma.rn.f32 	%f1188, %f1043, %f1044, %f1108;
	fma.rn.f32 	%f1189, %f1043, %f1045, %f1109;
	fma.rn.f32 	%f1190, %f1043, %f1046, %f1110;
	fma.rn.f32 	%f1191, %f1043, %f1047, %f1111;
	fma.rn.f32 	%f1192, %f1043, %f1048, %f1112;
	fma.rn.f32 	%f1193, %f1043, %f1049, %f1113;
	fma.rn.f32 	%f1194, %f1043, %f1050, %f1114;
	fma.rn.f32 	%f1195, %f1043, %f1051, %f1115;
	ld.shared.v4.f32 	{%f1196, %f1197, %f1198, %f1199}, [%r106+5632];
	ld.shared.v4.f32 	{%f1200, %f1201, %f1202, %f1203}, [%r106+5888];
	ld.shared.v4.f32 	{%f1204, %f1205, %f1206, %f1207}, [%r109+5632];
	ld.shared.v4.f32 	{%f1208, %f1209, %f1210, %f1211}, [%r109+5888];
	fma.rn.f32 	%f1212, %f1116, %f1124, %f1132;
	fma.rn.f32 	%f1213, %f1116, %f1125, %f1133;
	fma.rn.f32 	%f1214, %f1116, %f1126, %f1134;
	fma.rn.f32 	%f1215, %f1116, %f1127, %f1135;
	fma.rn.f32 	%f1216, %f1116, %f1128, %f1136;
	fma.rn.f32 	%f1217, %f1116, %f1129, %f1137;
	fma.rn.f32 	%f1218, %f1116, %f1130, %f1138;
	fma.rn.f32 	%f1219, %f1116, %f1131, %f1139;
	fma.rn.f32 	%f1220, %f1117, %f1124, %f1140;
	fma.rn.f32 	%f1221, %f1117, %f1125, %f1141;
	fma.rn.f32 	%f1222, %f1117, %f1126, %f1142;
	fma.rn.f32 	%f1223, %f1117, %f1127, %f1143;
	fma.rn.f32 	%f1224, %f1117, %f1128, %f1144;
	fma.rn.f32 	%f1225, %f1117, %f1129, %f1145;
	fma.rn.f32 	%f1226, %f1117, %f1130, %f1146;
	fma.rn.f32 	%f1227, %f1117, %f1131, %f1147;
	fma.rn.f32 	%f1228, %f1118, %f1124, %f1148;
	fma.rn.f32 	%f1229, %f1118, %f1125, %f1149;
	fma.rn.f32 	%f1230, %f1118, %f1126, %f1150;
	fma.rn.f32 	%f1231, %f1118, %f1127, %f1151;
	fma.rn.f32 	%f1232, %f1118, %f1128, %f1152;
	fma.rn.f32 	%f1233, %f1118, %f1129, %f1153;
	fma.rn.f32 	%f1234, %f1118, %f1130, %f1154;
	fma.rn.f32 	%f1235, %f1118, %f1131, %f1155;
	fma.rn.f32 	%f1236, %f1119, %f1124, %f1156;
	fma.rn.f32 	%f1237, %f1119, %f1125, %f1157;
	fma.rn.f32 	%f1238, %f1119, %f1126, %f1158;
	fma.rn.f32 	%f1239, %f1119, %f1127, %f1159;
	fma.rn.f32 	%f1240, %f1119, %f1128, %f1160;
	fma.rn.f32 	%f1241, %f1119, %f1129, %f1161;
	fma.rn.f32 	%f1242, %f1119, %f1130, %f1162;
	fma.rn.f32 	%f1243, %f1119, %f1131, %f1163;
	fma.rn.f32 	%f1244, %f1120, %f1124, %f1164;
	fma.rn.f32 	%f1245, %f1120, %f1125, %f1165;
	fma.rn.f32 	%f1246, %f1120, %f1126, %f1166;
	fma.rn.f32 	%f1247, %f1120, %f1127, %f1167;
	fma.rn.f32 	%f1248, %f1120, %f1128, %f1168;
	fma.rn.f32 	%f1249, %f1120, %f1129, %f1169;
	fma.rn.f32 	%f1250, %f1120, %f1130, %f1170;
	fma.rn.f32 	%f1251, %f1120, %f1131, %f1171;
	fma.rn.f32 	%f1252, %f1121, %f1124, %f1172;
	fma.rn.f32 	%f1253, %f1121, %f1125, %f1173;
	fma.rn.f32 	%f1254, %f1121, %f1126, %f1174;
	fma.rn.f32 	%f1255, %f1121, %f1127, %f1175;
	fma.rn.f32 	%f1256, %f1121, %f1128, %f1176;
	fma.rn.f32 	%f1257, %f1121, %f1129, %f1177;
	fma.rn.f32 	%f1258, %f1121, %f1130, %f1178;
	fma.rn.f32 	%f1259, %f1121, %f1131, %f1179;
	fma.rn.f32 	%f1260, %f1122, %f1124, %f1180;
	fma.rn.f32 	%f1261, %f1122, %f1125, %f1181;
	fma.rn.f32 	%f1262, %f1122, %f1126, %f1182;
	fma.rn.f32 	%f1263, %f1122, %f1127, %f1183;
	fma.rn.f32 	%f1264, %f1122, %f1128, %f1184;
	fma.rn.f32 	%f1265, %f1122, %f1129, %f1185;
	fma.rn.f32 	%f1266, %f1122, %f1130, %f1186;
	fma.rn.f32 	%f1267, %f1122, %f1131, %f1187;
	fma.rn.f32 	%f1268, %f1123, %f1124, %f1188;
	fma.rn.f32 	%f1269, %f1123, %f1125, %f1189;
	fma.rn.f32 	%f1270, %f1123, %f1126, %f1190;
	fma.rn.f32 	%f1271, %f1123, %f1127, %f1191;
	fma.rn.f32 	%f1272, %f1123, %f1128, %f1192;
	fma.rn.f32 	%f1273, %f1123, %f1129, %f1193;
	fma.rn.f32 	%f1274, %f1123, %f1130, %f1194;
	fma.rn.f32 	%f1275, %f1123, %f1131, %f1195;
	ld.shared.v4.f32 	{%f1276, %f1277, %f1278, %f1279}, [%r106+6144];
	ld.shared.v4.f32 	{%f1280, %f1281, %f1282, %f1283}, [%r106+6400];
	ld.shared.v4.f32 	{%f1284, %f1285, %f1286, %f1287}, [%r109+6144];
	ld.shared.v4.f32 	{%f1288, %f1289, %f1290, %f1291}, [%r109+6400];
	fma.rn.f32 	%f1292, %f1196, %f1204, %f1212;
	fma.rn.f32 	%f1293, %f1196, %f1205, %f1213;
	fma.rn.f32 	%f1294, %f1196, %f1206, %f1214;
	fma.rn.f32 	%f1295, %f1196, %f1207, %f1215;
	fma.rn.f32 	%f1296, %f1196, %f1208, %f1216;
	fma.rn.f32 	%f1297, %f1196, %f1209, %f1217;
	fma.rn.f32 	%f1298, %f1196, %f1210, %f1218;
	fma.rn.f32 	%f1299, %f1196, %f1211, %f1219;
	fma.rn.f32 	%f1300, %f1197, %f1204, %f1220;
	fma.rn.f32 	%f1301, %f1197, %f1205, %f1221;
	fma.rn.f32 	%f1302, %f1197, %f1206, %f1222;
	fma.rn.f32 	%f1303, %f1197, %f1207, %f1223;
	fma.rn.f32 	%f1304, %f1197, %f1208, %f1224;
	fma.rn.f32 	%f1305, %f1197, %f1209, %f1225;
	fma.rn.f32 	%f1306, %f1197, %f1210, %f1226;
	fma.rn.f32 	%f1307, %f1197, %f1211, %f1227;
	fma.rn.f32 	%f1308, %f1198, %f1204, %f1228;
	fma.rn.f32 	%f1309, %f1198, %f1205, %f1229;
	fma.rn.f32 	%f1310, %f1198, %f1206, %f1230;
	fma.rn.f32 	%f1311, %f1198, %f1207, %f1231;
	fma.rn.f32 	%f1312, %f1198, %f1208, %f1232;
	fma.rn.f32 	%f1313, %f1198, %f1209, %f1233;
	fma.rn.f32 	%f1314, %f1198, %f1210, %f1234;
	fma.rn.f32 	%f1315, %f1198, %f1211, %f1235;
	fma.rn.f32 	%f1316, %f1199, %f1204, %f1236;
	fma.rn.f32 	%f1317, %f1199, %f1205, %f1237;
	fma.rn.f32 	%f1318, %f1199, %f1206, %f1238;
	fma.rn.f32 	%f1319, %f1199, %f1207, %f1239;
	fma.rn.f32 	%f1320, %f1199, %f1208, %f1240;
	fma.rn.f32 	%f1321, %f1199, %f1209, %f1241;
	fma.rn.f32 	%f1322, %f1199, %f1210, %f1242;
	fma.rn.f32 	%f1323, %f1199, %f1211, %f1243;
	fma.rn.f32 	%f1324, %f1200, %f1204, %f1244;
	fma.rn.f32 	%f1325, %f1200, %f1205, %f1245;
	fma.rn.f32 	%f1326, %f1200, %f1206, %f1246;
	fma.rn.f32 	%f1327, %f1200, %f1207, %f1247;
	fma.rn.f32 	%f1328, %f1200, %f1208, %f1248;
	fma.rn.f32 	%f1329, %f1200, %f1209, %f1249;
	fma.rn.f32 	%f1330, %f1200, %f1210, %f1250;
	fma.rn.f32 	%f1331, %f1200, %f1211, %f1251;
	fma.rn.f32 	%f1332, %f1201, %f1204, %f1252;
	fma.rn.f32 	%f1333, %f1201, %f1205, %f1253;
	fma.rn.f32 	%f1334, %f1201, %f1206, %f1254;
	fma.rn.f32 	%f1335, %f1201, %f1207, %f1255;
	fma.rn.f32 	%f1336, %f1201, %f1208, %f1256;
	fma.rn.f32 	%f1337, %f1201, %f1209, %f1257;
	fma.rn.f32 	%f1338, %f1201, %f1210, %f1258;
	fma.rn.f32 	%f1339, %f1201, %f1211, %f1259;
	fma.rn.f32 	%f1340, %f1202, %f1204, %f1260;
	fma.rn.f32 	%f1341, %f1202, %f1205, %f1261;
	fma.rn.f32 	%f1342, %f1202, %f1206, %f1262;
	fma.rn.f32 	%f1343, %f1202, %f1207, %f1263;
	fma.rn.f32 	%f1344, %f1202, %f1208, %f1264;
	fma.rn.f32 	%f1345, %f1202, %f1209, %f1265;
	fma.rn.f32 	%f1346, %f1202, %f1210, %f1266;
	fma.rn.f32 	%f1347, %f1202, %f1211, %f1267;
	fma.rn.f32 	%f1348, %f1203, %f1204, %f1268;
	fma.rn.f32 	%f1349, %f1203, %f1205, %f1269;
	fma.rn.f32 	%f1350, %f1203, %f1206, %f1270;
	fma.rn.f32 	%f1351, %f1203, %f1207, %f1271;
	fma.rn.f32 	%f1352, %f1203, %f1208, %f1272;
	fma.rn.f32 	%f1353, %f1203, %f1209, %f1273;
	fma.rn.f32 	%f1354, %f1203, %f1210, %f1274;
	fma.rn.f32 	%f1355, %f1203, %f1211, %f1275;
	ld.shared.v4.f32 	{%f1356, %f1357, %f1358, %f1359}, [%r106+6656];
	ld.shared.v4.f32 	{%f1360, %f1361, %f1362, %f1363}, [%r106+6912];
	ld.shared.v4.f32 	{%f1364, %f1365, %f1366, %f1367}, [%r109+6656];
	ld.shared.v4.f32 	{%f1368, %f1369, %f1370, %f1371}, [%r109+6912];
	fma.rn.f32 	%f1372, %f1276, %f1284, %f1292;
	fma.rn.f32 	%f1373, %f1276, %f1285, %f1293;
	fma.rn.f32 	%f1374, %f1276, %f1286, %f1294;
	fma.rn.f32 	%f1375, %f1276, %f1287, %f1295;
	fma.rn.f32 	%f1376, %f1276, %f1288, %f1296;
	fma.rn.f32 	%f1377, %f1276, %f1289, %f1297;
	fma.rn.f32 	%f1378, %f1276, %f1290, %f1298;
	fma.rn.f32 	%f1379, %f1276, %f1291, %f1299;
	fma.rn.f32 	%f1380, %f1277, %f1284, %f1300;
	fma.rn.f32 	%f1381, %f1277, %f1285, %f1301;
	fma.rn.f32 	%f1382, %f1277, %f1286, %f1302;
	fma.rn.f32 	%f1383, %f1277, %f1287, %f1303;
	fma.rn.f32 	%f1384, %f1277, %f1288, %f1304;
	fma.rn.f32 	%f1385, %f1277, %f1289, %f1305;
	fma.rn.f32 	%f1386, %f1277, %f1290, %f1306;
	fma.rn.f32 	%f1387, %f1277, %f1291, %f1307;
	fma.rn.f32 	%f1388, %f1278, %f1284, %f1308;
	fma.rn.f32 	%f1389, %f1278, %f1285, %f1309;
	fma.rn.f32 	%f1390, %f1278, %f1286, %f1310;
	fma.rn.f32 	%f1391, %f1278, %f1287, %f1311;
	fma.rn.f32 	%f1392, %f1278, %f1288, %f1312;
	fma.rn.f32 	%f1393, %f1278, %f1289, %f1313;
	fma.rn.f32 	%f1394, %f1278, %f1290, %f1314;
	fma.rn.f32 	%f1395, %f1278, %f1291, %f1315;
	fma.rn.f32 	%f1396, %f1279, %f1284, %f1316;
	fma.rn.f32 	%f1397, %f1279, %f1285, %f1317;
	fma.rn.f32 	%f1398, %f1279, %f1286, %f1318;
	fma.rn.f32 	%f1399, %f1279, %f1287, %f1319;
	fma.rn.f32 	%f1400, %f1279, %f1288, %f1320;
	fma.rn.f32 	%f1401, %f1279, %f1289, %f1321;
	fma.rn.f32 	%f1402, %f1279, %f1290, %f1322;
	fma.rn.f32 	%f1403, %f1279, %f1291, %f1323;
	fma.rn.f32 	%f1404, %f1280, %f1284, %f1324;
	fma.rn.f32 	%f1405, %f1280, %f1285, %f1325;
	fma.rn.f32 	%f1406, %f1280, %f1286, %f1326;
	fma.rn.f32 	%f1407, %f1280, %f1287, %f1327;
	fma.rn.f32 	%f1408, %f1280, %f1288, %f1328;
	fma.rn.f32 	%f1409, %f1280, %f1289, %f1329;
	fma.rn.f32 	%f1410, %f1280, %f1290, %f1330;
	fma.rn.f32 	%f1411, %f1280, %f1291, %f1331;
	fma.rn.f32 	%f1412, %f1281, %f1284, %f1332;
	fma.rn.f32 	%f1413, %f1281, %f1285, %f1333;
	fma.rn.f32 	%f1414, %f1281, %f1286, %f1334;
	fma.rn.f32 	%f1415, %f1281, %f1287, %f1335;
	fma.rn.f32 	%f1416, %f1281, %f1288, %f1336;
	fma.rn.f32 	%f1417, %f1281, %f1289, %f1337;
	fma.rn.f32 	%f1418, %f1281, %f1290, %f1338;
	fma.rn.f32 	%f1419, %f1281, %f1291, %f1339;
	fma.rn.f32 	%f1420, %f1282, %f1284, %f1340;
	fma.rn.f32 	%f1421, %f1282, %f1285, %f1341;
	fma.rn.f32 	%f1422, %f1282, %f1286, %f1342;
	fma.rn.f32 	%f1423, %f1282, %f1287, %f1343;
	fma.rn.f32 	%f1424, %f1282, %f1288, %f1344;
	fma.rn.f32 	%f1425, %f1282, %f1289, %f1345;
	fma.rn.f32 	%f1426, %f1282, %f1290, %f1346;
	fma.rn.f32 	%f1427, %f1282, %f1291, %f1347;
	fma.rn.f32 	%f1428, %f1283, %f1284, %f1348;
	fma.rn.f32 	%f1429, %f1283, %f1285, %f1349;
	fma.rn.f32 	%f1430, %f1283, %f1286, %f1350;
	fma.rn.f32 	%f1431, %f1283, %f1287, %f1351;
	fma.rn.f32 	%f1432, %f1283, %f1288, %f1352;
	fma.rn.f32 	%f1433, %f1283, %f1289, %f1353;
	fma.rn.f32 	%f1434, %f1283, %f1290, %f1354;
	fma.rn.f32 	%f1435, %f1283, %f1291, %f1355;
	ld.shared.v4.f32 	{%f1436, %f1437, %f1438, %f1439}, [%r106+7168];
	ld.shared.v4.f32 	{%f1440, %f1441, %f1442, %f1443}, [%r106+7424];
	ld.shared.v4.f32 	{%f1444, %f1445, %f1446, %f1447}, [%r109+7168];
	ld.shared.v4.f32 	{%f1448, %f1449, %f1450, %f1451}, [%r109+7424];
	fma.rn.f32 	%f1452, %f1356, %f1364, %f1372;
	fma.rn.f32 	%f1453, %f1356, %f1365, %f1373;
	fma.rn.f32 	%f1454, %f1356, %f1366, %f1374;
	fma.rn.f32 	%f1455, %f1356, %f1367, %f1375;
	fma.rn.f32 	%f1456, %f1356, %f1368, %f1376;
	fma.rn.f32 	%f1457, %f1356, %f1369, %f1377;
	fma.rn.f32 	%f1458, %f1356, %f1370, %f1378;
	fma.rn.f32 	%f1459, %f1356, %f1371, %f1379;
	fma.rn.f32 	%f1460, %f1357, %f1364, %f1380;
	fma.rn.f32 	%f1461, %f1357, %f1365, %f1381;
	fma.rn.f32 	%f1462, %f1357, %f1366, %f1382;
	fma.rn.f32 	%f1463, %f1357, %f1367, %f1383;
	fma.rn.f32 	%f1464, %f1357, %f1368, %f1384;
	fma.rn.f32 	%f1465, %f1357, %f1369, %f1385;
	fma.rn.f32 	%f1466, %f1357, %f1370, %f1386;
	fma.rn.f32 	%f1467, %f1357, %f1371, %f1387;
	fma.rn.f32 	%f1468, %f1358, %f1364, %f1388;
	fma.rn.f32 	%f1469, %f1358, %f1365, %f1389;
	fma.rn.f32 	%f1470, %f1358, %f1366, %f1390;
	fma.rn.f32 	%f1471, %f1358, %f1367, %f1391;
	fma.rn.f32 	%f1472, %f1358, %f1368, %f1392;
	fma.rn.f32 	%f1473, %f1358, %f1369, %f1393;
	fma.rn.f32 	%f1474, %f1358, %f1370, %f1394;
	fma.rn.f32 	%f1475, %f1358, %f1371, %f1395;
	fma.rn.f32 	%f1476, %f1359, %f1364, %f1396;
	fma.rn.f32 	%f1477, %f1359, %f1365, %f1397;
	fma.rn.f32 	%f1478, %f1359, %f1366, %f1398;
	fma.rn.f32 	%f1479, %f1359, %f1367, %f1399;
	fma.rn.f32 	%f1480, %f1359, %f1368, %f1400;
	fma.rn.f32 	%f1481, %f1359, %f1369, %f1401;
	fma.rn.f32 	%f1482, %f1359, %f1370, %f1402;
	fma.rn.f32 	%f1483, %f1359, %f1371, %f1403;
	fma.rn.f32 	%f1484, %f1360, %f1364, %f1404;
	fma.rn.f32 	%f1485, %f1360, %f1365, %f1405;
	fma.rn.f32 	%f1486, %f1360, %f1366, %f1406;
	fma.rn.f32 	%f1487, %f1360, %f1367, %f1407;
	fma.rn.f32 	%f1488, %f1360, %f1368, %f1408;
	fma.rn.f32 	%f1489, %f1360, %f1369, %f1409;
	fma.rn.f32 	%f1490, %f1360, %f1370, %f1410;
	fma.rn.f32 	%f1491, %f1360, %f1371, %f1411;
	fma.rn.f32 	%f1492, %f1361, %f1364, %f1412;
	fma.rn.f32 	%f1493, %f1361, %f1365, %f1413;
	fma.rn.f32 	%f1494, %f1361, %f1366, %f1414;
	fma.rn.f32 	%f1495, %f1361, %f1367, %f1415;
	fma.rn.f32 	%f1496, %f1361, %f1368, %f1416;
	fma.rn.f32 	%f1497, %f1361, %f1369, %f1417;
	fma.rn.f32 	%f1498, %f1361, %f1370, %f1418;
	fma.rn.f32 	%f1499, %f1361, %f1371, %f1419;
	fma.rn.f32 	%f1500, %f1362, %f1364, %f1420;
	fma.rn.f32 	%f1501, %f1362, %f1365, %f1421;
	fma.rn.f32 	%f1502, %f1362, %f1366, %f1422;
	fma.rn.f32 	%f1503, %f1362, %f1367, %f1423;
	fma.rn.f32 	%f1504, %f1362, %f1368, %f1424;
	fma.rn.f32 	%f1505, %f1362, %f1369, %f1425;
	fma.rn.f32 	%f1506, %f1362, %f1370, %f1426;
	fma.rn.f32 	%f1507, %f1362, %f1371, %f1427;
	fma.rn.f32 	%f1508, %f1363, %f1364, %f1428;
	fma.rn.f32 	%f1509, %f1363, %f1365, %f1429;
	fma.rn.f32 	%f1510, %f1363, %f1366, %f1430;
	fma.rn.f32 	%f1511, %f1363, %f1367, %f1431;
	fma.rn.f32 	%f1512, %f1363, %f1368, %f1432;
	fma.rn.f32 	%f1513, %f1363, %f1369, %f1433;
	fma.rn.f32 	%f1514, %f1363, %f1370, %f1434;
	fma.rn.f32 	%f1515, %f1363, %f1371, %f1435;
	ld.shared.v4.f32 	{%f164, %f163, %f162, %f161}, [%r106+7680];
	ld.shared.v4.f32 	{%f168, %f167, %f166, %f165}, [%r106+7936];
	ld.shared.v4.f32 	{%f172, %f171, %f170, %f169}, [%r109+7680];
	ld.shared.v4.f32 	{%f176, %f175, %f174, %f173}, [%r109+7936];
	fma.rn.f32 	%f177, %f1436, %f1444, %f1452;
	fma.rn.f32 	%f178, %f1436, %f1445, %f1453;
	fma.rn.f32 	%f179, %f1436, %f1446, %f1454;
	fma.rn.f32 	%f180, %f1436, %f1447, %f1455;
	fma.rn.f32 	%f181, %f1436, %f1448, %f1456;
	fma.rn.f32 	%f182, %f1436, %f1449, %f1457;
	fma.rn.f32 	%f183, %f1436, %f1450, %f1458;
	fma.rn.f32 	%f184, %f1436, %f1451, %f1459;
	fma.rn.f32 	%f185, %f1437, %f1444, %f1460;
	fma.rn.f32 	%f186, %f1437, %f1445, %f1461;
	fma.rn.f32 	%f187, %f1437, %f1446, %f1462;
	fma.rn.f32 	%f188, %f1437, %f1447, %f1463;
	fma.rn.f32 	%f189, %f1437, %f1448, %f1464;
	fma.rn.f32 	%f190, %f1437, %f1449, %f1465;
	fma.rn.f32 	%f191, %f1437, %f1450, %f1466;
	fma.rn.f32 	%f192, %f1437, %f1451, %f1467;
	fma.rn.f32 	%f193, %f1438, %f1444, %f1468;
	fma.rn.f32 	%f194, %f1438, %f1445, %f1469;
	fma.rn.f32 	%f195, %f1438, %f1446, %f1470;
	fma.rn.f32 	%f196, %f1438, %f1447, %f1471;
	fma.rn.f32 	%f197, %f1438, %f1448, %f1472;
	fma.rn.f32 	%f198, %f1438, %f1449, %f1473;
	fma.rn.f32 	%f199, %f1438, %f1450, %f1474;
	fma.rn.f32 	%f200, %f1438, %f1451, %f1475;
	fma.rn.f32 	%f201, %f1439, %f1444, %f1476;
	fma.rn.f32 	%f202, %f1439, %f1445, %f1477;
	fma.rn.f32 	%f203, %f1439, %f1446, %f1478;
	fma.rn.f32 	%f204, %f1439, %f1447, %f1479;
	fma.rn.f32 	%f205, %f1439, %f1448, %f1480;
	fma.rn.f32 	%f206, %f1439, %f1449, %f1481;
	fma.rn.f32 	%f207, %f1439, %f1450, %f1482;
	fma.rn.f32 	%f208, %f1439, %f1451, %f1483;
	fma.rn.f32 	%f209, %f1440, %f1444, %f1484;
	fma.rn.f32 	%f210, %f1440, %f1445, %f1485;
	fma.rn.f32 	%f211, %f1440, %f1446, %f1486;
	fma.rn.f32 	%f212, %f1440, %f1447, %f1487;
	fma.rn.f32 	%f213, %f1440, %f1448, %f1488;
	fma.rn.f32 	%f214, %f1440, %f1449, %f1489;
	fma.rn.f32 	%f215, %f1440, %f1450, %f1490;
	fma.rn.f32 	%f216, %f1440, %f1451, %f1491;
	fma.rn.f32 	%f217, %f1441, %f1444, %f1492;
	fma.rn.f32 	%f218, %f1441, %f1445, %f1493;
	fma.rn.f32 	%f219, %f1441, %f1446, %f1494;
	fma.rn.f32 	%f220, %f1441, %f1447, %f1495;
	fma.rn.f32 	%f221, %f1441, %f1448, %f1496;
	fma.rn.f32 	%f222, %f1441, %f1449, %f1497;
	fma.rn.f32 	%f223, %f1441, %f1450, %f1498;
	fma.rn.f32 	%f224, %f1441, %f1451, %f1499;
	fma.rn.f32 	%f225, %f1442, %f1444, %f1500;
	fma.rn.f32 	%f226, %f1442, %f1445, %f1501;
	fma.rn.f32 	%f227, %f1442, %f1446, %f1502;
	fma.rn.f32 	%f228, %f1442, %f1447, %f1503;
	fma.rn.f32 	%f229, %f1442, %f1448, %f1504;
	fma.rn.f32 	%f230, %f1442, %f1449, %f1505;
	fma.rn.f32 	%f231, %f1442, %f1450, %f1506;
	fma.rn.f32 	%f232, %f1442, %f1451, %f1507;
	fma.rn.f32 	%f233, %f1443, %f1444, %f1508;
	fma.rn.f32 	%f234, %f1443, %f1445, %f1509;
	fma.rn.f32 	%f235, %f1443, %f1446, %f1510;
	fma.rn.f32 	%f236, %f1443, %f1447, %f1511;
	fma.rn.f32 	%f237, %f1443, %f1448, %f1512;
	fma.rn.f32 	%f238, %f1443, %f1449, %f1513;
	fma.rn.f32 	%f239, %f1443, %f1450, %f1514;
	fma.rn.f32 	%f240, %f1443, %f1451, %f1515;
	add.s32 	%r110, %r272, -8;
	setp.ge.s32 	%p30, %r110, %r60;
	add.s32 	%r18, %r100, %r98;
	mov.u32 	%r276, %r275;
	@%p30 bra 	$L__BB0_19;
	mov.u32 	%r111, %tid.x;
	shl.b32 	%r112, %r111, 11;
	or.b32  	%r113, %r112, %r111;
	and.b32  	%r114, %r113, 7164;
	mov.u32 	%r115, _ZZN4gemm14gemm_kernel_NNEPKfS1_P6float4ffiiiE6smem_a;
	add.s32 	%r116, %r115, %r114;
	shl.b32 	%r117, %r275, 13;
	add.s32 	%r118, %r116, %r117;
	st.shared.f32 	[%r118], %f1759;
	st.shared.f32 	[%r118+512], %f1760;
	st.shared.f32 	[%r118+1024], %f1761;
	st.shared.f32 	[%r118+1536], %f1762;
	st.shared.f32 	[%r118+256], %f1763;
	st.shared.f32 	[%r118+768], %f1764;
	st.shared.f32 	[%r118+1280], %f1765;
	st.shared.f32 	[%r118+1792], %f1766;
	shl.b32 	%r119, %r111, 4;
	add.s32 	%r120, %r18, %r119;
	st.shared.v4.f32 	[%r120], {%f1770, %f1769, %f1768, %f1767};
	st.shared.v4.f32 	[%r120+4096], {%f1774, %f1773, %f1772, %f1771};
	bar.sync 	0;
	mov.u32 	%r276, %r17;
$L__BB0_19:
	ld.param.u32 	%r237, [_ZN4gemm14gemm_kernel_NNEPKfS1_P6float4ffiii_param_6];
	shl.b32 	%r121, %r275, 13;
	mov.u32 	%r122, _ZZN4gemm14gemm_kernel_NNEPKfS1_P6float4ffiiiE6smem_a;
	add.s32 	%r123, %r122, %r121;
	mov.u32 	%r124, %tid.x;
	shr.u32 	%r20, %r124, 4;
	and.b32  	%r125, %r124, 1008;
	add.s32 	%r126, %r123, %r125;
	ld.shared.v4.f32 	{%f1750, %f1749, %f1748, %f1747}, [%r126];
	ld.shared.v4.f32 	{%f1746, %f1745, %f1744, %f1743}, [%r126+256];
	and.b32  	%r21, %r124, 15;
	shl.b32 	%r127, %r124, 4;
	and.b32  	%r128, %r127, 240;
	add.s32 	%r129, %r18, %r128;
	ld.shared.v4.f32 	{%f1758, %f1757, %f1756, %f1755}, [%r129];
	ld.shared.v4.f32 	{%f1754, %f1753, %f1752, %f1751}, [%r129+256];
	fma.rn.f32 	%f1742, %f164, %f172, %f177;
	fma.rn.f32 	%f1741, %f164, %f171, %f178;
	fma.rn.f32 	%f1740, %f164, %f170, %f179;
	fma.rn.f32 	%f1739, %f164, %f169, %f180;
	fma.rn.f32 	%f1738, %f164, %f176, %f181;
	fma.rn.f32 	%f1737, %f164, %f175, %f182;
	fma.rn.f32 	%f1736, %f164, %f174, %f183;
	fma.rn.f32 	%f1735, %f164, %f173, %f184;
	fma.rn.f32 	%f1734, %f163, %f172, %f185;
	fma.rn.f32 	%f1733, %f163, %f171, %f186;
	fma.rn.f32 	%f1732, %f163, %f170, %f187;
	fma.rn.f32 	%f1731, %f163, %f169, %f188;
	fma.rn.f32 	%f1730, %f163, %f176, %f189;
	fma.rn.f32 	%f1729, %f163, %f175, %f190;
	fma.rn.f32 	%f1728, %f163, %f174, %f191;
	fma.rn.f32 	%f1727, %f163, %f173, %f192;
	fma.rn.f32 	%f1726, %f162, %f172, %f193;
	fma.rn.f32 	%f1725, %f162, %f171, %f194;
	fma.rn.f32 	%f1724, %f162, %f170, %f195;
	fma.rn.f32 	%f1723, %f162, %f169, %f196;
	fma.rn.f32 	%f1722, %f162, %f176, %f197;
	fma.rn.f32 	%f1721, %f162, %f175, %f198;
	fma.rn.f32 	%f1720, %f162, %f174, %f199;
	fma.rn.f32 	%f1719, %f162, %f173, %f200;
	fma.rn.f32 	%f1718, %f161, %f172, %f201;
	fma.rn.f32 	%f1717, %f161, %f171, %f202;
	fma.rn.f32 	%f1716, %f161, %f170, %f203;
	fma.rn.f32 	%f1715, %f161, %f169, %f204;
	fma.rn.f32 	%f1714, %f161, %f176, %f205;
	fma.rn.f32 	%f1713, %f161, %f175, %f206;
	fma.rn.f32 	%f1712, %f161, %f174, %f207;
	fma.rn.f32 	%f1711, %f161, %f173, %f208;
	fma.rn.f32 	%f1710, %f168, %f172, %f209;
	fma.rn.f32 	%f1709, %f168, %f171, %f210;
	fma.rn.f32 	%f1708, %f168, %f170, %f211;
	fma.rn.f32 	%f1707, %f168, %f169, %f212;
	fma.rn.f32 	%f1706, %f168, %f176, %f213;
	fma.rn.f32 	%f1705, %f168, %f175, %f214;
	fma.rn.f32 	%f1704, %f168, %f174, %f215;
	fma.rn.f32 	%f1703, %f168, %f173, %f216;
	fma.rn.f32 	%f1702, %f167, %f172, %f217;
	fma.rn.f32 	%f1701, %f167, %f171, %f218;
	fma.rn.f32 	%f1700, %f167, %f170, %f219;
	fma.rn.f32 	%f1699, %f167, %f169, %f220;
	fma.rn.f32 	%f1698, %f167, %f176, %f221;
	fma.rn.f32 	%f1697, %f167, %f175, %f222;
	fma.rn.f32 	%f1696, %f167, %f174, %f223;
	fma.rn.f32 	%f1695, %f167, %f173, %f224;
	fma.rn.f32 	%f1694, %f166, %f172, %f225;
	fma.rn.f32 	%f1693, %f166, %f171, %f226;
	fma.rn.f32 	%f1692, %f166, %f170, %f227;
	fma.rn.f32 	%f1691, %f166, %f169, %f228;
	fma.rn.f32 	%f1690, %f166, %f176, %f229;
	fma.rn.f32 	%f1689, %f166, %f175, %f230;
	fma.rn.f32 	%f1688, %f166, %f174, %f231;
	fma.rn.f32 	%f1687, %f166, %f173, %f232;
	fma.rn.f32 	%f1686, %f165, %f172, %f233;
	fma.rn.f32 	%f1685, %f165, %f171, %f234;
	fma.rn.f32 	%f1684, %f165, %f170, %f235;
	fma.rn.f32 	%f1683, %f165, %f169, %f236;
	fma.rn.f32 	%f1682, %f165, %f176, %f237;
	fma.rn.f32 	%f1681, %f165, %f175, %f238;
	fma.rn.f32 	%f1680, %f165, %f174, %f239;
	fma.rn.f32 	%f1679, %f165, %f173, %f240;
	shl.b32 	%r130, %r237, 4;
	add.s32 	%r274, %r274, %r130;
	add.s64 	%rd120, %rd120, 64;
	add.s32 	%r273, %r273, %r130;
	add.s32 	%r24, %r272, 16;
	add.s32 	%r131, %r272, -8;
	setp.lt.s32 	%p31, %r131, %r60;
	mov.u32 	%r271, %r16;
	mov.u32 	%r272, %r24;
	mov.u32 	%r275, %r276;
	@%p31 bra 	$L__BB0_9;
	ld.param.f32 	%f1645, [_ZN4gemm14gemm_kernel_NNEPKfS1_P6float4ffiii_param_4];
	ld.param.f32 	%f1644, [_ZN4gemm14gemm_kernel_NNEPKfS1_P6float4ffiii_param_3];
	mul.f32 	%f321, %f1644, %f1742;
	mul.f32 	%f322, %f1644, %f1741;
	mul.f32 	%f323, %f1644, %f1740;
	mul.f32 	%f324, %f1644, %f1739;
	mul.f32 	%f325, %f1644, %f1738;
	mul.f32 	%f326, %f1644, %f1737;
	mul.f32 	%f327, %f1644, %f1736;
	mul.f32 	%f328, %f1644, %f1735;
	mul.f32 	%f329, %f1644, %f1734;
	mul.f32 	%f330, %f1644, %f1733;
	mul.f32 	%f331, %f1644, %f1732;
	mul.f32 	%f332, %f1644, %f1731;
	mul.f32 	%f333, %f1644, %f1730;
	mul.f32 	%f334, %f1644, %f1729;
	mul.f32 	%f335, %f1644, %f1728;
	mul.f32 	%f336, %f1644, %f1727;
	mul.f32 	%f337, %f1644, %f1726;
	mul.f32 	%f338, %f1644, %f1725;
	mul.f32 	%f339, %f1644, %f1724;
	mul.f32 	%f340, %f1644, %f1723;
	mul.f32 	%f341, %f1644, %f1722;
	mul.f32 	%f342, %f1644, %f1721;
	mul.f32 	%f343, %f1644, %f1720;
	mul.f32 	%f344, %f1644, %f1719;
	mul.f32 	%f345, %f1644, %f1718;
	mul.f32 	%f346, %f1644, %f1717;
	mul.f32 	%f347, %f1644, %f1716;
	mul.f32 	%f348, %f1644, %f1715;
	mul.f32 	%f349, %f1644, %f1714;
	mul.f32 	%f350, %f1644, %f1713;
	mul.f32 	%f351, %f1644, %f1712;
	mul.f32 	%f352, %f1644, %f1711;
	mul.f32 	%f353, %f1644, %f1710;
	mul.f32 	%f354, %f1644, %f1709;
	mul.f32 	%f355, %f1644, %f1708;
	mul.f32 	%f356, %f1644, %f1707;
	mul.f32 	%f357, %f1644, %f1706;
	mul.f32 	%f358, %f1644, %f1705;
	mul.f32 	%f359, %f1644, %f1704;
	mul.f32 	%f360, %f1644, %f1703;
	mul.f32 	%f361, %f1644, %f1702;
	mul.f32 	%f362, %f1644, %f1701;
	mul.f32 	%f363, %f1644, %f1700;
	mul.f32 	%f364, %f1644, %f1699;
	mul.f32 	%f365, %f1644, %f1698;
	mul.f32 	%f366, %f1644, %f1697;
	mul.f32 	%f367, %f1644, %f1696;
	mul.f32 	%f368, %f1644, %f1695;
	mul.f32 	%f369, %f1644, %f1694;
	mul.f32 	%f370, %f1644, %f1693;
	mul.f32 	%f371, %f1644, %f1692;
	mul.f32 	%f372, %f1644, %f1691;
	mul.f32 	%f373, %f1644, %f1690;
	mul.f32 	%f374, %f1644, %f1689;
	mul.f32 	%f375, %f1644, %f1688;
	mul.f32 	%f376, %f1644, %f1687;
	mul.f32 	%f377, %f1644, %f1686;
	mul.f32 	%f378, %f1644, %f1685;
	mul.f32 	%f379, %f1644, %f1684;
	mul.f32 	%f380, %f1644, %f1683;
	mul.f32 	%f381, %f1644, %f1682;
	mul.f32 	%f382, %f1644, %f1681;
	mul.f32 	%f383, %f1644, %f1680;
	mul.f32 	%f384, %f1644, %f1679;
	shl.b32 	%r25, %r20, 2;
	mov.u32 	%r132, %ctaid.y;
	shl.b32 	%r133, %r132, 7;
	add.s32 	%r26, %r25, %r133;
	shl.b32 	%r134, %r21, 2;
	mov.u32 	%r135, %ctaid.x;
	shl.b32 	%r136, %r135, 7;
	or.b32  	%r27, %r134, %r136;
	setp.eq.f32 	%p32, %f1645, 0f00000000;
	cvt.u64.u32 	%rd9, %r21;
	@%p32 bra 	$L__BB0_37;
	ld.param.u32 	%r246, [_ZN4gemm14gemm_kernel_NNEPKfS1_P6float4ffiii_param_6];
	ld.param.u32 	%r211, [_ZN4gemm14gemm_kernel_NNEPKfS1_P6float4ffiii_param_5];
	setp.lt.u32 	%p57, %r26, %r211;
	mul.lo.s32 	%r28, %r25, %r246;
	shr.s32 	%r151, %r28, 2;
	add.s32 	%r152, %r151, %r21;
	cvt.s64.s32 	%rd76, %r151;
	add.s64 	%rd77, %rd76, %rd9;
	setp.lt.u32 	%p58, %r27, %r246;
	and.pred  	%p59, %p57, %p58;
	mul.wide.s32 	%rd78, %r152, 16;
	add.s64 	%rd10, %rd5, %rd78;
	shl.b64 	%rd79, %rd77, 4;
	add.s64 	%rd11, %rd5, %rd79;
	@%p59 bra 	$L__BB0_22;
	bra.uni 	$L__BB0_23;
$L__BB0_22:
	ld.param.f32 	%f1646, [_ZN4gemm14gemm_kernel_NNEPKfS1_P6float4ffiii_param_4];
	ld.global.v4.f32 	{%f1516, %f1517, %f1518, %f1519}, [%rd10];
	fma.rn.f32 	%f1520, %f1646, %f1516, %f321;
	fma.rn.f32 	%f1521, %f1646, %f1517, %f322;
	fma.rn.f32 	%f1522, %f1646, %f1518, %f323;
	fma.rn.f32 	%f1523, %f1646, %f1519, %f324;
	st.global.v4.f32 	[%rd11], {%f1520, %f1521, %f1522, %f1523};
$L__BB0_23:
	ld.param.u32 	%r247, [_ZN4gemm14gemm_kernel_NNEPKfS1_P6float4ffiii_param_6];
	ld.param.u32 	%r212, [_ZN4gemm14gemm_kernel_NNEPKfS1_P6float4ffiii_param_5];
	setp.ge.u32 	%p60, %r26, %r212;
	add.s32 	%r32, %r27, 64;
	setp.ge.u32 	%p61, %r32, %r247;
	or.pred  	%p62, %p60, %p61;
	@%p62 bra 	$L__BB0_25;
	ld.param.f32 	%f1647, [_ZN4gemm14gemm_kernel_NNEPKfS1_P6float4ffiii_param_4];
	ld.global.v4.f32 	{%f1524, %f1525, %f1526, %f1527}, [%rd10+256];
	fma.rn.f32 	%f1528, %f1647, %f1524, %f325;
	fma.rn.f32 	%f1529, %f1647, %f1525, %f326;
	fma.rn.f32 	%f1530, %f1647, %f1526, %f327;
	fma.rn.f32 	%f1531, %f1647, %f1527, %f328;
	st.global.v4.f32 	[%rd11+256], {%f1528, %f1529, %f1530, %f1531};
$L__BB0_25:
	ld.param.u32 	%r248, [_ZN4gemm14gemm_kernel_NNEPKfS1_P6float4ffiii_param_6];
	ld.param.u32 	%r213, [_ZN4gemm14gemm_kernel_NNEPKfS1_P6float4ffiii_param_5];
	setp.lt.u32 	%p63, %r27, %r248;
	add.s32 	%r33, %r26, 1;
	setp.lt.u32 	%p64, %r33, %r213;
	add.s32 	%r34, %r28, %r248;
	shr.s32 	%r153, %r34, 31;
	shr.u32 	%r154, %r153, 30;
	add.s32 	%r155, %r34, %r154;
	shr.s32 	%r156, %r155, 2;
	add.s32 	%r157, %r156, %r21;
	cvt.s64.s32 	%rd80, %r156;
	add.s64 	%rd81, %rd80, %rd9;
	and.pred  	%p65, %p64, %p63;
	mul.wide.s32 	%rd82, %r157, 16;
	add.s64 	%rd16, %rd5, %rd82;
	shl.b64 	%rd83, %rd81, 4;
	add.s64 	%rd17, %rd5, %rd83;
	@%p65 bra 	$L__BB0_26;
	bra.uni 	$L__BB0_27;
$L__BB0_26:
	ld.param.f32 	%f1648, [_ZN4gemm14gemm_kernel_NNEPKfS1_P6float4ffiii_param_4];
	ld.global.v4.f32 	{%f1532, %f1533, %f1534, %f1535}, [%rd16];
	fma.rn.f32 	%f1536, %f1648, %f1532, %f329;
	fma.rn.f32 	%f1537, %f1648, %f1533, %f330;
	fma.rn.f32 	%f1538, %f1648, %f1534, %f331;
	fma.rn.f32 	%f1539, %f1648, %f1535, %f332;
	st.global.v4.f32 	[%rd17], {%f1536, %f1537, %f1538, %f1539};
$L__BB0_27:
	ld.param.u32 	%r249, [_ZN4gemm14gemm_kernel_NNEPKfS1_P6float4ffiii_param_6];
	ld.param.u32 	%r214, [_ZN4gemm14gemm_kernel_NNEPKfS1_P6float4ffiii_param_5];
	setp.ge.u32 	%p66, %r33, %r214;
	setp.ge.u32 	%p67, %r32, %r249;
	or.pred  	%p68, %p66, %p67;
	@%p68 bra 	$L__BB0_29;
	ld.param.f32 	%f1649, [_ZN4gemm14gemm_kernel_NNEPKfS1_P6float4ffiii_param_4];
	ld.global.v4.f32 	{%f1540, %f1541, %f1542, %f1543}, [%rd16+256];
	fma.rn.f32 	%f1544, %f1649, %f1540, %f333;
	fma.rn.f32 	%f1545, %f1649, %f1541, %f334;
	fma.rn.f32 	%f1546, %f1649, %f1542, %f335;
	fma.rn.f32 	%f1547, %f1649, %f1543, %f336;
	st.global.v4.f32 	[%rd17+256], {%f1544, %f1545, %f1546, %f1547};
$L__BB0_29:
	ld.param.u32 	%r250, [_ZN4gemm14gemm_kernel_NNEPKfS1_P6float4ffiii_param_6];
	ld.param.u32 	%r215, [_ZN4gemm14gemm_kernel_NNEPKfS1_P6float4ffiii_param_5];
	setp.ge.u32 	%p69, %r27, %r250;
	add.s32 	%r29, %r26, 2;
	setp.ge.u32 	%p70, %r29, %r215;
	add.s32 	%r30, %r34, %r250;
	shr.s32 	%r158, %r30, 31;
	shr.u32 	%r159, %r158, 30;
	add.s32 	%r160, %r30, %r159;
	shr.s32 	%r161, %r160, 2;
	add.s32 	%r162, %r161, %r21;
	cvt.s64.s32 	%rd84, %r161;
	add.s64 	%rd85, %rd84, %rd9;
	mul.wide.s32 	%rd86, %r162, 16;
	add.s64 	%rd12, %rd5, %rd86;
	shl.b64 	%rd87, %rd85, 4;
	add.s64 	%rd13, %rd5, %rd87;
	or.pred  	%p71, %p70, %p69;
	@%p71 bra 	$L__BB0_31;
	ld.param.f32 	%f1650, [_ZN4gemm14gemm_kernel_NNEPKfS1_P6float4ffiii_param_4];
	ld.global.v4.f32 	{%f1548, %f1549, %f1550, %f1551}, [%rd12];
	fma.rn.f32 	%f1552, %f1650, %f1548, %f337;
	fma.rn.f32 	%f1553, %f1650, %f1549, %f338;
	fma.rn.f32 	%f1554, %f1650, %f1550, %f339;
	fma.rn.f32 	%f1555, %f1650, %f1551, %f340;
	st.global.v4.f32 	[%rd13], {%f1552, %f1553, %f1554, %f1555};
$L__BB0_31:
	ld.param.u32 	%r251, [_ZN4gemm14gemm_kernel_NNEPKfS1_P6float4ffiii_param_6];
	ld.param.u32 	%r216, [_ZN4gemm14gemm_kernel_NNEPKfS1_P6float4ffiii_param_5];
	setp.ge.u32 	%p72, %r32, %r251;
	setp.ge.u32 	%p73, %r29, %r216;
	or.pred  	%p74, %p73, %p72;
	@%p74 bra 	$L__BB0_33;
	ld.param.f32 	%f1651, [_ZN4gemm14gemm_kernel_NNEPKfS1_P6float4ffiii_param_4];
	ld.global.v4.f32 	{%f1556, %f1557, %f1558, %f1559}, [%rd12+256];
	fma.rn.f32 	%f1560, %f1651, %f1556, %f341;
	fma.rn.f32 	%f1561, %f1651, %f1557, %f342;
	fma.rn.f32 	%f1562, %f1651, %f1558, %f343;
	fma.rn.f32 	%f1563, %f1651, %f1559, %f344;
	st.global.v4.f32 	[%rd13+256], {%f1560, %f1561, %f1562, %f1563};
$L__BB0_33:
	ld.param.u32 	%r252, [_ZN4gemm14gemm_kernel_NNEPKfS1_P6float4ffiii_param_6];
	ld.param.u32 	%r217, [_ZN4gemm14gemm_kernel_NNEPKfS1_P6float4ffiii_param_5];
	setp.ge.u32 	%p75, %r27, %r252;
	add.s32 	%r31, %r26, 3;
	setp.ge.u32 	%p76, %r31, %r217;
	add.s32 	%r163, %r30, %r252;
	shr.s32 	%r164, %r163, 31;
	shr.u32 	%r165, %r164, 30;
	add.s32 	%r166, %r163, %r165;
	shr.s32 	%r167, %r166, 2;
	add.s32 	%r168, %r167, %r21;
	cvt.s64.s32 	%rd88, %r167;
	add.s64 	%rd89, %rd88, %rd9;
	mul.wide.s32 	%rd90, %r168, 16;
	add.s64 	%rd14, %rd5, %rd90;
	shl.b64 	%rd91, %rd89, 4;
	add.s64 	%rd15, %rd5, %rd91;
	or.pred  	%p77, %p76, %p75;
	@%p77 bra 	$L__BB0_35;
	ld.param.f32 	%f1652, [_ZN4gemm14gemm_kernel_NNEPKfS1_P6float4ffiii_param_4];
	ld.global.v4.f32 	{%f1564, %f1565, %f1566, %f1567}, [%rd14];
	fma.rn.f32 	%f1568, %f1652, %f1564, %f345;
	fma.rn.f32 	%f1569, %f1652, %f1565, %f346;
	fma.rn.f32 	%f1570, %f1652, %f1566, %f347;
	fma.rn.f32 	%f1571, %f1652, %f1567, %f348;
	st.global.v4.f32 	[%rd15], {%f1568, %f1569, %f1570, %f1571};
$L__BB0_35:
	ld.param.u32 	%r253, [_ZN4gemm14gemm_kernel_NNEPKfS1_P6float4ffiii_param_6];
	ld.param.u32 	%r218, [_ZN4gemm14gemm_kernel_NNEPKfS1_P6float4ffiii_param_5];
	setp.ge.u32 	%p78, %r32, %r253;
	setp.ge.u32 	%p79, %r31, %r218;
	or.pred  	%p80, %p79, %p78;
	@%p80 bra 	$L__BB0_53;
	ld.param.f32 	%f1653, [_ZN4gemm14gemm_kernel_NNEPKfS1_P6float4ffiii_param_4];
	ld.global.v4.f32 	{%f1572, %f1573, %f1574, %f1575}, [%rd14+256];
	fma.rn.f32 	%f1576, %f1653, %f1572, %f349;
	fma.rn.f32 	%f1577, %f1653, %f1573, %f350;
	fma.rn.f32 	%f1578, %f1653, %f1574, %f351;
	fma.rn.f32 	%f1579, %f1653, %f1575, %f352;
	st.global.v4.f32 	[%rd15+256], {%f1576, %f1577, %f1578, %f1579};
	bra.uni 	$L__BB0_53;
$L__BB0_37:
	ld.param.u32 	%r238, [_ZN4gemm14gemm_kernel_NNEPKfS1_P6float4ffiii_param_6];
	ld.param.u32 	%r203, [_ZN4gemm14gemm_kernel_NNEPKfS1_P6float4ffiii_param_5];
	setp.ge.u32 	%p33, %r26, %r203;
	mul.lo.s32 	%r35, %r25, %r238;
	shr.s32 	%r137, %r35, 2;
	cvt.s64.s32 	%rd64, %r137;
	add.s64 	%rd65, %rd64, %rd9;
	setp.ge.u32 	%p34, %r27, %r238;
	shl.b64 	%rd66, %rd65, 4;
	add.s64 	%rd18, %rd5, %rd66;
	or.pred  	%p35, %p33, %p34;
	@%p35 bra 	$L__BB0_39;
	st.global.v4.f32 	[%rd18], {%f321, %f322, %f323, %f324};
$L__BB0_39:
	ld.param.u32 	%r239, [_ZN4gemm14gemm_kernel_NNEPKfS1_P6float4ffiii_param_6];
	ld.param.u32 	%r204, [_ZN4gemm14gemm_kernel_NNEPKfS1_P6float4ffiii_param_5];
	setp.ge.u32 	%p36, %r26, %r204;
	add.s32 	%r36, %r27, 64;
	setp.ge.u32 	%p37, %r36, %r239;
	or.pred  	%p38, %p36, %p37;
	@%p38 bra 	$L__BB0_41;
	st.global.v4.f32 	[%rd18+256], {%f325, %f326, %f327, %f328};
$L__BB0_41:
	ld.param.u32 	%r240, [_ZN4gemm14gemm_kernel_NNEPKfS1_P6float4ffiii_param_6];
	ld.param.u32 	%r205, [_ZN4gemm14gemm_kernel_NNEPKfS1_P6float4ffiii_param_5];
	setp.ge.u32 	%p39, %r27, %r240;
	add.s32 	%r37, %r26, 1;
	setp.ge.u32 	%p40, %r37, %r205;
	add.s32 	%r38, %r35, %r240;
	shr.s32 	%r138, %r38, 31;
	shr.u32 	%r139, %r138, 30;
	add.s32 	%r140, %r38, %r139;
	shr.s32 	%r141, %r140, 2;
	cvt.s64.s32 	%rd67, %r141;
	add.s64 	%rd68, %rd67, %rd9;
	shl.b64 	%rd69, %rd68, 4;
	add.s64 	%rd19, %rd5, %rd69;
	or.pred  	%p41, %p40, %p39;
	@%p41 bra 	$L__BB0_43;
	st.global.v4.f32 	[%rd19], {%f329, %f330, %f331, %f332};
$L__BB0_43:
	ld.param.u32 	%r241, [_ZN4gemm14gemm_kernel_NNEPKfS1_P6float4ffiii_param_6];
	ld.param.u32 	%r206, [_ZN4gemm14gemm_kernel_NNEPKfS1_P6float4ffiii_param_5];
	setp.ge.u32 	%p42, %r37, %r206;
	setp.ge.u32 	%p43, %r36, %r241;
	or.pred  	%p44, %p42, %p43;
	@%p44 bra 	$L__BB0_45;
	st.global.v4.f32 	[%rd19+256], {%f333, %f334, %f335, %f336};
$L__BB0_45:
	ld.param.u32 	%r242, [_ZN4gemm14gemm_kernel_NNEPKfS1_P6float4ffiii_param_6];
	ld.param.u32 	%r207, [_ZN4gemm14gemm_kernel_NNEPKfS1_P6float4ffiii_param_5];
	setp.ge.u32 	%p45, %r27, %r242;
	add.s32 	%r39, %r26, 2;
	setp.ge.u32 	%p46, %r39, %r207;
	add.s32 	%r40, %r38, %r242;
	shr.s32 	%r142, %r40, 31;
	shr.u32 	%r143, %r142, 30;
	add.s32 	%r144, %r40, %r143;
	shr.s32 	%r145, %r144, 2;
	cvt.s64.s32 	%rd70, %r145;
	add.s64 	%rd71, %rd70, %rd9;
	shl.b64 	%rd72, %rd71, 4;
	add.s64 	%rd20, %rd5, %rd72;
	or.pred  	%p47, %p46, %p45;
	@%p47 bra 	$L__BB0_47;
	st.global.v4.f32 	[%rd20], {%f337, %f338, %f339, %f340};
$L__BB0_47:
	ld.param.u32 	%r243, [_ZN4gemm14gemm_kernel_NNEPKfS1_P6float4ffiii_param_6];
	ld.param.u32 	%r208, [_ZN4gemm14gemm_kernel_NNEPKfS1_P6float4ffiii_param_5];
	setp.ge.u32 	%p48, %r39, %r208;
	setp.ge.u32 	%p49, %r36, %r243;
	or.pred  	%p50, %p48, %p49;
	@%p50 bra 	$L__BB0_49;
	st.global.v4.f32 	[%rd20+256], {%f341, %f342, %f343, %f344};
$L__BB0_49:
	ld.param.u32 	%r244, [_ZN4gemm14gemm_kernel_NNEPKfS1_P6float4ffiii_param_6];
	ld.param.u32 	%r209, [_ZN4gemm14gemm_kernel_NNEPKfS1_P6float4ffiii_param_5];
	setp.ge.u32 	%p51, %r27, %r244;
	add.s32 	%r41, %r26, 3;
	setp.ge.u32 	%p52, %r41, %r209;
	add.s32 	%r146, %r40, %r244;
	shr.s32 	%r147, %r146, 31;
	shr.u32 	%r148, %r147, 30;
	add.s32 	%r149, %r146, %r148;
	shr.s32 	%r150, %r149, 2;
	cvt.s64.s32 	%rd73, %r150;
	add.s64 	%rd74, %rd73, %rd9;
	shl.b64 	%rd75, %rd74, 4;
	add.s64 	%rd21, %rd5, %rd75;
	or.pred  	%p53, %p52, %p51;
	@%p53 bra 	$L__BB0_51;
	st.global.v4.f32 	[%rd21], {%f345, %f346, %f347, %f348};
$L__BB0_51:
	ld.param.u32 	%r245, [_ZN4gemm14gemm_kernel_NNEPKfS1_P6float4ffiii_param_6];
	ld.param.u32 	%r210, [_ZN4gemm14gemm_kernel_NNEPKfS1_P6float4ffiii_param_5];
	setp.ge.u32 	%p54, %r41, %r210;
	setp.ge.u32 	%p55, %r36, %r245;
	or.pred  	%p56, %p54, %p55;
	@%p56 bra 	$L__BB0_53;
	st.global.v4.f32 	[%rd21+256], {%f349, %f350, %f351, %f352};
$L__BB0_53:
	ld.param.f32 	%f1654, [_ZN4gemm14gemm_kernel_NNEPKfS1_P6float4ffiii_param_4];
	setp.eq.f32 	%p81, %f1654, 0f00000000;
	add.s32 	%r42, %r26, 64;
	@%p81 bra 	$L__BB0_70;
	ld.param.u32 	%r262, [_ZN4gemm14gemm_kernel_NNEPKfS1_P6float4ffiii_param_6];
	ld.param.u32 	%r227, [_ZN4gemm14gemm_kernel_NNEPKfS1_P6float4ffiii_param_5];
	add.s32 	%r184, %r25, 64;
	setp.lt.u32 	%p106, %r42, %r227;
	mul.lo.s32 	%r43, %r184, %r262;
	shr.s32 	%r185, %r43, 2;
	add.s32 	%r186, %r185, %r21;
	cvt.s64.s32 	%rd104, %r185;
	add.s64 	%rd105, %rd104, %rd9;
	setp.lt.u32 	%p107, %r27, %r262;
	and.pred  	%p108, %p106, %p107;
	mul.wide.s32 	%rd106, %r186, 16;
	add.s64 	%rd22, %rd5, %rd106;
	shl.b64 	%rd107, %rd105, 4;
	add.s64 	%rd23, %rd5, %rd107;
	@%p108 bra 	$L__BB0_55;
	bra.uni 	$L__BB0_56;
$L__BB0_55:
	ld.param.f32 	%f1655, [_ZN4gemm14gemm_kernel_NNEPKfS1_P6float4ffiii_param_4];
	ld.global.v4.f32 	{%f1580, %f1581, %f1582, %f1583}, [%rd22];
	fma.rn.f32 	%f1584, %f1655, %f1580, %f353;
	fma.rn.f32 	%f1585, %f1655, %f1581, %f354;
	fma.rn.f32 	%f1586, %f1655, %f1582, %f355;
	fma.rn.f32 	%f1587, %f1655, %f1583, %f356;
	st.global.v4.f32 	[%rd23], {%f1584, %f1585, %f1586, %f1587};
$L__BB0_56:
	ld.param.u32 	%r263, [_ZN4gemm14gemm_kernel_NNEPKfS1_P6float4ffiii_param_6];
	ld.param.u32 	%r228, [_ZN4gemm14gemm_kernel_NNEPKfS1_P6float4ffiii_param_5];
	setp.ge.u32 	%p109, %r42, %r228;
	add.s32 	%r47, %r27, 64;
	setp.ge.u32 	%p110, %r47, %r263;
	or.pred  	%p111, %p109, %p110;
	@%p111 bra 	$L__BB0_58;
	ld.param.f32 	%f1656, [_ZN4gemm14gemm_kernel_NNEPKfS1_P6float4ffiii_param_4];
	ld.global.v4.f32 	{%f1588, %f1589, %f1590, %f1591}, [%rd22+256];
	fma.rn.f32 	%f1592, %f1656, %f1588, %f357;
	fma.rn.f32 	%f1593, %f1656, %f1589, %f358;
	fma.rn.f32 	%f1594, %f1656, %f1590, %f359;
	fma.rn.f32 	%f1595, %f1656, %f1591, %f360;
	st.global.v4.f32 	[%rd23+256], {%f1592, %f1593, %f1594, %f1595};
$L__BB0_58:
	ld.param.u32 	%r264, [_ZN4gemm14gemm_kernel_NNEPKfS1_P6float4ffiii_param_6];
	ld.param.u32 	%r229, [_ZN4gemm14gemm_kernel_NNEPKfS1_P6float4ffiii_param_5];
	setp.lt.u32 	%p112, %r27, %r264;
	add.s32 	%r48, %r26, 65;
	setp.lt.u32 	%p113, %r48, %r229;
	add.s32 	%r49, %r43, %r264;
	shr.s32 	%r187, %r49, 31;
	shr.u32 	%r188, %r187, 30;
	add.s32 	%r189, %r49, %r188;
	shr.s32 	%r190, %r189, 2;
	add.s32 	%r191, %r190, %r21;
	cvt.s64.s32 	%rd108, %r190;
	add.s64 	%rd109, %rd108, %rd9;
	and.pred  	%p114, %p113, %p112;
	mul.wide.s32 	%rd110, %r191, 16;
	add.s64 	%rd28, %rd5, %rd110;
	shl.b64 	%rd111, %rd109, 4;
	add.s64 	%rd29, %rd5, %rd111;
	@%p114 bra 	$L__BB0_59;
	bra.uni 	$L__BB0_60;
$L__BB0_59:
	ld.param.f32 	%f1657, [_ZN4gemm14gemm_kernel_NNEPKfS1_P6float4ffiii_param_4];
	ld.global.v4.f32 	{%f1596, %f1597, %f1598, %f1599}, [%rd28];
	fma.rn.f32 	%f1600, %f1657, %f1596, %f361;
	fma.rn.f32 	%f1601, %f1657, %f1597, %f362;
	fma.rn.f32 	%f1602, %f1657, %f1598, %f363;
	fma.rn.f32 	%f1603, %f1657, %f1599, %f364;
	st.global.v4.f32 	[%rd29], {%f1600, %f1601, %f1602, %f1603};
$L__BB0_60:
	ld.param.u32 	%r265, [_ZN4gemm14gemm_kernel_NNEPKfS1_P6float4ffiii_param_6];
	ld.param.u32 	%r230, [_ZN4gemm14gemm_kernel_NNEPKfS1_P6float4ffiii_param_5];
	setp.ge.u32 	%p115, %r48, %r230;
	setp.ge.u32 	%p116, %r47, %r265;
	or.pred  	%p117, %p115, %p116;
	@%p117 bra 	$L__BB0_62;
	ld.param.f32 	%f1658, [_ZN4gemm14gemm_kernel_NNEPKfS1_P6float4ffiii_param_4];
	ld.global.v4.f32 	{%f1604, %f1605, %f1606, %f1607}, [%rd28+256];
	fma.rn.f32 	%f1608, %f1658, %f1604, %f365;
	fma.rn.f32 	%f1609, %f1658, %f1605, %f366;
	fma.rn.f32 	%f1610, %f1658, %f1606, %f367;
	fma.rn.f32 	%f1611, %f1658, %f1607, %f368;
	st.global.v4.f32 	[%rd29+256], {%f1608, %f1609, %f1610, %f1611};
$L__BB0_62:
	ld.param.u32 	%r266, [_ZN4gemm14gemm_kernel_NNEPKfS1_P6float4ffiii_param_6];
	ld.param.u32 	%r231, [_ZN4gemm14gemm_kernel_NNEPKfS1_P6float4ffiii_param_5];
	setp.ge.u32 	%p118, %r27, %r266;
	add.s32 	%r44, %r26, 66;
	setp.ge.u32 	%p119, %r44, %r231;
	add.s32 	%r45, %r49, %r266;
	shr.s32 	%r192, %r45, 31;
	shr.u32 	%r193, %r192, 30;
	add.s32 	%r194, %r45, %r193;
	shr.s32 	%r195, %r194, 2;
	add.s32 	%r196, %r195, %r21;
	cvt.s64.s32 	%rd112, %r195;
	add.s64 	%rd113, %rd112, %rd9;
	mul.wide.s32 	%rd114, %r196, 16;
	add.s64 	%rd24, %rd5, %rd114;
	shl.b64 	%rd115, %rd113, 4;
	add.s64 	%rd25, %rd5, %rd115;
	or.pred  	%p120, %p119, %p118;
	@%p120 bra 	$L__BB0_64;
	ld.param.f32 	%f1659, [_ZN4gemm14gemm_kernel_NNEPKfS1_P6float4ffiii_param_4];
	ld.global.v4.f32 	{%f1612, %f1613, %f1614, %f1615}, [%rd24];
	fma.rn.f32 	%f1616, %f1659, %f1612, %f369;
	fma.rn.f32 	%f1617, %f1659, %f1613, %f370;
	fma.rn.f32 	%f1618, %f1659, %f1614, %f371;
	fma.rn.f32 	%f1619, %f1659, %f1615, %f372;
	st.global.v4.f32 	[%rd25], {%f1616, %f1617, %f1618, %f1619};
$L__BB0_64:
	ld.param.u32 	%r267, [_ZN4gemm14gemm_kernel_NNEPKfS1_P6float4ffiii_param_6];
	ld.param.u32 	%r232, [_ZN4gemm14gemm_kernel_NNEPKfS1_P6float4ffiii_param_5];
	setp.ge.u32 	%p121, %r47, %r267;
	setp.ge.u32 	%p122, %r44, %r232;
	or.pred  	%p123, %p122, %p121;
	@%p123 bra 	$L__BB0_66;
	ld.param.f32 	%f1660, [_ZN4gemm14gemm_kernel_NNEPKfS1_P6float4ffiii_param_4];
	ld.global.v4.f32 	{%f1620, %f1621, %f1622, %f1623}, [%rd24+256];
	fma.rn.f32 	%f1624, %f1660, %f1620, %f373;
	fma.rn.f32 	%f1625, %f1660, %f1621, %f374;
	fma.rn.f32 	%f1626, %f1660, %f1622, %f375;
	fma.rn.f32 	%f1627, %f1660, %f1623, %f376;
	st.global.v4.f32 	[%rd25+256], {%f1624, %f1625, %f1626, %f1627};
$L__BB0_66:
	ld.param.u32 	%r268, [_ZN4gemm14gemm_kernel_NNEPKfS1_P6float4ffiii_param_6];
	ld.param.u32 	%r233, [_ZN4gemm14gemm_kernel_NNEPKfS1_P6float4ffiii_param_5];
	setp.ge.u32 	%p124, %r27, %r268;
	add.s32 	%r46, %r26, 67;
	setp.ge.u32 	%p125, %r46, %r233;
	add.s32 	%r197, %r45, %r268;
	shr.s32 	%r198, %r197, 31;
	shr.u32 	%r199, %r198, 30;
	add.s32 	%r200, %r197, %r199;
	shr.s32 	%r201, %r200, 2;
	add.s32 	%r202, %r201, %r21;
	cvt.s64.s32 	%rd116, %r201;
	add.s64 	%rd117, %rd116, %rd9;
	mul.wide.s32 	%rd118, %r202, 16;
	add.s64 	%rd26, %rd5, %rd118;
	shl.b64 	%rd119, %rd117, 4;
	add.s64 	%rd27, %rd5, %rd119;
	or.pred  	%p126, %p125, %p124;
	@%p126 bra 	$L__BB0_68;
	ld.param.f32 	%f1661, [_ZN4gemm14gemm_kernel_NNEPKfS1_P6float4ffiii_param_4];
	ld.global.v4.f32 	{%f1628, %f1629, %f1630, %f1631}, [%rd26];
	fma.rn.f32 	%f1632, %f1661, %f1628, %f377;
	fma.rn.f32 	%f1633, %f1661, %f1629, %f378;
	fma.rn.f32 	%f1634, %f1661, %f1630, %f379;
	fma.rn.f32 	%f1635, %f1661, %f1631, %f380;
	st.global.v4.f32 	[%rd27], {%f1632, %f1633, %f1634, %f1635};
$L__BB0_68:
	ld.param.u32 	%r269, [_ZN4gemm14gemm_kernel_NNEPKfS1_P6float4ffiii_param_6];
	ld.param.u32 	%r234, [_ZN4gemm14gemm_kernel_NNEPKfS1_P6float4ffiii_param_5];
	setp.ge.u32 	%p127, %r47, %r269;
	setp.ge.u32 	%p128, %r46, %r234;
	or.pred  	%p129, %p128, %p127;
	@%p129 bra 	$L__BB0_86;
	ld.param.f32 	%f1662, [_ZN4gemm14gemm_kernel_NNEPKfS1_P6float4ffiii_param_4];
	ld.global.v4.f32 	{%f1636, %f1637, %f1638, %f1639}, [%rd26+256];
	fma.rn.f32 	%f1640, %f1662, %f1636, %f381;
	fma.rn.f32 	%f1641, %f1662, %f1637, %f382;
	fma.rn.f32 	%f1642, %f1662, %f1638, %f383;
	fma.rn.f32 	%f1643, %f1662, %f1639, %f384;
	st.global.v4.f32 	[%rd27+256], {%f1640, %f1641, %f1642, %f1643};
	bra.uni 	$L__BB0_86;
$L__BB0_70:
	ld.param.u32 	%r254, [_ZN4gemm14gemm_kernel_NNEPKfS1_P6float4ffiii_param_6];
	ld.param.u32 	%r219, [_ZN4gemm14gemm_kernel_NNEPKfS1_P6float4ffiii_param_5];
	add.s32 	%r169, %r25, 64;
	setp.ge.u32 	%p82, %r42, %r219;
	mul.lo.s32 	%r50, %r169, %r254;
	shr.s32 	%r170, %r50, 2;
	cvt.s64.s32 	%rd92, %r170;
	add.s64 	%rd93, %rd92, %rd9;
	setp.ge.u32 	%p83, %r27, %r254;
	shl.b64 	%rd94, %rd93, 4;
	add.s64 	%rd30, %rd5, %rd94;
	or.pred  	%p84, %p82, %p83;
	@%p84 bra 	$L__BB0_72;
	st.global.v4.f32 	[%rd30], {%f353, %f354, %f355, %f356};
$L__BB0_72:
	ld.param.u32 	%r255, [_ZN4gemm14gemm_kernel_NNEPKfS1_P6float4ffiii_param_6];
	ld.param.u32 	%r220, [_ZN4gemm14gemm_kernel_NNEPKfS1_P6float4ffiii_param_5];
	setp.ge.u32 	%p85, %r42, %r220;
	add.s32 	%r51, %r27, 64;
	setp.ge.u32 	%p86, %r51, %r255;
	or.pred  	%p87, %p85, %p86;
	@%p87 bra 	$L__BB0_74;
	st.global.v4.f32 	[%rd30+256], {%f357, %f358, %f359, %f360};
$L__BB0_74:
	ld.param.u32 	%r256, [_ZN4gemm14gemm_kernel_NNEPKfS1_P6float4ffiii_param_6];
	ld.param.u32 	%r221, [_ZN4gemm14gemm_kernel_NNEPKfS1_P6float4ffiii_param_5];
	setp.ge.u32 	%p88, %r27, %r256;
	add.s32 	%r52, %r26, 65;
	setp.ge.u32 	%p89, %r52, %r221;
	add.s32 	%r53, %r50, %r256;
	shr.s32 	%r171, %r53, 31;
	shr.u32 	%r172, %r171, 30;
	add.s32 	%r173, %r53, %r172;
	shr.s32 	%r174, %r173, 2;
	cvt.s64.s32 	%rd95, %r174;
	add.s64 	%rd96, %rd95, %rd9;
	shl.b64 	%rd97, %rd96, 4;
	add.s64 	%rd31, %rd5, %rd97;
	or.pred  	%p90, %p89, %p88;
	@%p90 bra 	$L__BB0_76;
	st.global.v4.f32 	[%rd31], {%f361, %f362, %f363, %f364};
$L__BB0_76:
	ld.param.u32 	%r257, [_ZN4gemm14gemm_kernel_NNEPKfS1_P6float4ffiii_param_6];
	ld.param.u32 	%r222, [_ZN4gemm14gemm_kernel_NNEPKfS1_P6float4ffiii_param_5];
	setp.ge.u32 	%p91, %r52, %r222;
	setp.ge.u32 	%p92, %r51, %r257;
	or.pred  	%p93, %p91, %p92;
	@%p93 bra 	$L__BB0_78;
	st.global.v4.f32 	[%rd31+256], {%f365, %f366, %f367, %f368};
$L__BB0_78:
	ld.param.u32 	%r258, [_ZN4gemm14gemm_kernel_NNEPKfS1_P6float4ffiii_param_6];
	ld.param.u32 	%r223, [_ZN4gemm14gemm_kernel_NNEPKfS1_P6float4ffiii_param_5];
	setp.ge.u32 	%p94, %r27, %r258;
	add.s32 	%r54, %r26, 66;
	setp.ge.u32 	%p95, %r54, %r223;
	add.s32 	%r55, %r53, %r258;
	shr.s32 	%r175, %r55, 31;
	shr.u32 	%r176, %r175, 30;
	add.s32 	%r177, %r55, %r176;
	shr.s32 	%r178, %r177, 2;
	cvt.s64.s32 	%rd98, %r178;
	add.s64 	%rd99, %rd98, %rd9;
	shl.b64 	%rd100, %rd99, 4;
	add.s64 	%rd32, %rd5, %rd100;
	or.pred  	%p96, %p95, %p94;
	@%p96 bra 	$L__BB0_80;
	st.global.v4.f32 	[%rd32], {%f369, %f370, %f371, %f372};
$L__BB0_80:
	ld.param.u32 	%r259, [_ZN4gemm14gemm_kernel_NNEPKfS1_P6float4ffiii_param_6];
	ld.param.u32 	%r224, [_ZN4gemm14gemm_kernel_NNEPKfS1_P6float4ffiii_param_5];
	setp.ge.u32 	%p97, %r54, %r224;
	setp.ge.u32 	%p98, %r51, %r259;
	or.pred  	%p99, %p97, %p98;
	@%p99 bra 	$L__BB0_82;
	st.global.v4.f32 	[%rd32+256], {%f373, %f374, %f375, %f376};
$L__BB0_82:
	ld.param.u32 	%r260, [_ZN4gemm14gemm_kernel_NNEPKfS1_P6float4ffiii_param_6];
	ld.param.u32 	%r225, [_ZN4gemm14gemm_kernel_NNEPKfS1_P6float4ffiii_param_5];
	setp.ge.u32 	%p100, %r27, %r260;
	add.s32 	%r56, %r26, 67;
	setp.ge.u32 	%p101, %r56, %r225;
	add.s32 	%r179, %r55, %r260;
	shr.s32 	%r180, %r179, 31;
	shr.u32 	%r181, %r180, 30;
	add.s32 	%r182, %r179, %r181;
	shr.s32 	%r183, %r182, 2;
	cvt.s64.s32 	%rd101, %r183;
	add.s64 	%rd102, %rd101, %rd9;
	shl.b64 	%rd103, %rd102, 4;
	add.s64 	%rd33, %rd5, %rd103;
	or.pred  	%p102, %p101, %p100;
	@%p102 bra 	$L__BB0_84;
	st.global.v4.f32 	[%rd33], {%f377, %f378, %f379, %f380};
$L__BB0_84:
	ld.param.u32 	%r261, [_ZN4gemm14gemm_kernel_NNEPKfS1_P6float4ffiii_param_6];
	ld.param.u32 	%r226, [_ZN4gemm14gemm_kernel_NNEPKfS1_P6float4ffiii_param_5];
	setp.ge.u32 	%p103, %r56, %r226;
	setp.ge.u32 	%p104, %r51, %r261;
	or.pred  	%p105, %p103, %p104;
	@%p105 bra 	$L__BB0_86;
	st.global.v4.f32 	[%rd33+256], {%f381, %f382, %f383, %f384};
$L__BB0_86:
	ret;

}
	// .globl	_ZN22gemm_computational_opt10mysgemm_v7ILi128ELi128ELi8ELi8ELi8EEEviiifPfS1_fS1_
.visible .entry _ZN22gemm_computational_opt10mysgemm_v7ILi128ELi128ELi8ELi8ELi8EEEviiifPfS1_fS1_(
	.param .u32 _ZN22gemm_computational_opt10mysgemm_v7ILi128ELi128ELi8ELi8ELi8EEEviiifPfS1_fS1__param_0,
	.param .u32 _ZN22gemm_computational_opt10mysgemm_v7ILi128ELi128ELi8ELi8ELi8EEEviiifPfS1_fS1__param_1,
	.param .u32 _ZN22gemm_computational_opt10mysgemm_v7ILi128ELi128ELi8ELi8ELi8EEEviiifPfS1_fS1__param_2,
	.param .f32 _ZN22gemm_computational_opt10mysgemm_v7ILi128ELi128ELi8ELi8ELi8EEEviiifPfS1_fS1__param_3,
	.param .u64 .ptr .align 1 _ZN22gemm_computational_opt10mysgemm_v7ILi128ELi128ELi8ELi8ELi8EEEviiifPfS1_fS1__param_4,
	.param .u64 .ptr .align 1 _ZN22gemm_computational_opt10mysgemm_v7ILi128ELi128ELi8ELi8ELi8EEEviiifPfS1_fS1__param_5,
	.param .f32 _ZN22gemm_computational_opt10mysgemm_v7ILi128ELi128ELi8ELi8ELi8EEEviiifPfS1_fS1__param_6,
	.param .u64 .ptr .align 1 _ZN22gemm_computational_opt10mysgemm_v7ILi128ELi128ELi8ELi8ELi8EEEviiifPfS1_fS1__param_7
)
{
	.reg .pred 	%p<4>;
	.reg .b32 	%r<114>;
	.reg .b32 	%f<1094>;
	.reg .b64 	%rd<88>;
	// demoted variable
	.shared .align 4 .b8 _ZZN22gemm_computational_opt10mysgemm_v7ILi128ELi128ELi8ELi8ELi8EEEviiifPfS1_fS1_E2As[8192];
	// demoted variable
	.shared .align 4 .b8 _ZZN22gemm_computational_opt10mysgemm_v7ILi128ELi128ELi8ELi8ELi8EEEviiifPfS1_fS1_E2Bs[8192];
	ld.param.u32 	%r9, [_ZN22gemm_computational_opt10mysgemm_v7ILi128ELi128ELi8ELi8ELi8EEEviiifPfS1_fS1__param_1];
	ld.param.u32 	%r10, [_ZN22gemm_computational_opt10mysgemm_v7ILi128ELi128ELi8ELi8ELi8EEEviiifPfS1_fS1__param_2];
	ld.param.u64 	%rd6, [_ZN22gemm_computational_opt10mysgemm_v7ILi128ELi128ELi8ELi8ELi8EEEviiifPfS1_fS1__param_4];
	ld.param.u64 	%rd4, [_ZN22gemm_computational_opt10mysgemm_v7ILi128ELi128ELi8ELi8ELi8EEEviiifPfS1_fS1__param_5];
	cvta.to.global.u64 	%rd7, %rd6;
	cvta.to.global.u64 	%rd8, %rd4;
	mov.u32 	%r13, %ctaid.x;
	mov.u32 	%r14, %ctaid.y;
	mov.u32 	%r15, %tid.x;
	shr.u32 	%r16, %r15, 1;
	shl.b32 	%r17, %r15, 2;
	and.b32  	%r18, %r17, 4;
	shr.u32 	%r19, %r15, 5;
	and.b32  	%r20, %r17, 124;
	mul.lo.s32 	%r21, %r14, %r10;
	shl.b32 	%r22, %r21, 7;
	cvt.s64.s32 	%rd9, %r22;
	shl.b32 	%r23, %r13, 7;
	mul.wide.u32 	%rd10, %r23, 4;
	add.s64 	%rd11, %rd8, %rd10;
	mad.lo.s32 	%r24, %r10, %r16, %r18;
	cvt.s64.s32 	%rd12, %r24;
	add.s64 	%rd13, %rd9, %rd12;
	shl.b64 	%rd14, %rd13, 2;
	add.s64 	%rd15, %rd14, %rd7;
	ld.global.v4.f32 	{%f1074, %f1075, %f1076, %f1077}, [%rd15];
	shl.b32 	%r25, %r16, 2;
	shl.b32 	%r26, %r15, 11;
	and.b32  	%r27, %r26, 2048;
	or.b32  	%r28, %r27, %r25;
	mov.u32 	%r29, _ZZN22gemm_computational_opt10mysgemm_v7ILi128ELi128ELi8ELi8ELi8EEEviiifPfS1_fS1_E2As;
	add.s32 	%r30, %r29, %r28;
	st.shared.f32 	[%r30], %f1074;
	st.shared.f32 	[%r30+512], %f1075;
	st.shared.f32 	[%r30+1024], %f1076;
	st.shared.f32 	[%r30+1536], %f1077;
	shl.b32 	%r31, %r15, 4;
	and.b32  	%r32, %r31, 496;
	shl.b32 	%r33, %r19, 9;
	or.b32  	%r34, %r33, %r32;
	mov.u32 	%r35, _ZZN22gemm_computational_opt10mysgemm_v7ILi128ELi128ELi8ELi8ELi8EEEviiifPfS1_fS1_E2Bs;
	add.s32 	%r36, %r35, %r34;
	mad.lo.s32 	%r37, %r9, %r19, %r20;
	mul.wide.s32 	%rd16, %r37, 4;
	add.s64 	%rd17, %rd11, %rd16;
	ld.global.v4.f32 	{%f320, %f321, %f322, %f323}, [%rd17];
	st.shared.v4.f32 	[%r36], {%f320, %f321, %f322, %f323};
	bar.sync 	0;
	shl.b32 	%r38, %r15, 1;
	and.b32  	%r39, %r38, 2016;
	add.s32 	%r40, %r29, %r39;
	ld.shared.v4.f32 	{%f1053, %f1052, %f1051, %f1050}, [%r40];
	ld.shared.v4.f32 	{%f1049, %f1048, %f1047, %f1046}, [%r40+16];
	shl.b32 	%r41, %r15, 5;
	and.b32  	%r42, %r41, 480;
	add.s32 	%r43, %r35, %r42;
	ld.shared.v4.f32 	{%f1061, %f1060, %f1059, %f1058}, [%r43];
	ld.shared.v4.f32 	{%f1057, %f1056, %f1055, %f1054}, [%r43+16];
	add.s64 	%rd87, %rd15, 32;
	add.s32 	%r44, %r19, 8;
	mad.lo.s32 	%r110, %r9, %r44, %r20;
	mov.b32 	%r112, 0;
	mov.b32 	%r113, 1;
	mov.f32 	%f982, 0f00000000;
	mov.f32 	%f983, %f982;
	mov.f32 	%f984, %f982;
	mov.f32 	%f985, %f982;
	mov.f32 	%f986, %f982;
	mov.f32 	%f987, %f982;
	mov.f32 	%f988, %f982;
	mov.f32 	%f989, %f982;
	mov.f32 	%f990, %f982;
	mov.f32 	%f991, %f982;
	mov.f32 	%f992, %f982;
	mov.f32 	%f993, %f982;
	mov.f32 	%f994, %f982;
	mov.f32 	%f995, %f982;
	mov.f32 	%f996, %f982;
	mov.f32 	%f997, %f982;
	mov.f32 	%f998, %f982;
	mov.f32 	%f999, %f982;
	mov.f32 	%f1000, %f982;
	mov.f32 	%f1001, %f982;
	mov.f32 	%f1002, %f982;
	mov.f32 	%f1003, %f982;
	mov.f32 	%f1004, %f982;
	mov.f32 	%f1005, %f982;
	mov.f32 	%f1006, %f982;
	mov.f32 	%f1007, %f982;
	mov.f32 	%f1008, %f982;
	mov.f32 	%f1009, %f982;
	mov.f32 	%f1010, %f982;
	mov.f32 	%f1011, %f982;
	mov.f32 	%f1012, %f982;
	mov.f32 	%f1013, %f982;
	mov.f32 	%f1014, %f982;
	mov.f32 	%f1015, %f982;
	mov.f32 	%f1016, %f982;
	mov.f32 	%f1017, %f982;
	mov.f32 	%f1018, %f982;
	mov.f32 	%f1019, %f982;
	mov.f32 	%f1020, %f982;
	mov.f32 	%f1021, %f982;
	mov.f32 	%f1022, %f982;
	mov.f32 	%f1023, %f982;
	mov.f32 	%f1024, %f982;
	mov.f32 	%f1025, %f982;
	mov.f32 	%f1026, %f982;
	mov.f32 	%f1027, %f982;
	mov.f32 	%f1028, %f982;
	mov.f32 	%f1029, %f982;
	mov.f32 	%f1030, %f982;
	mov.f32 	%f1031, %f982;
	mov.f32 	%f1032, %f982;
	mov.f32 	%f1033, %f982;
	mov.f32 	%f1034, %f982;
	mov.f32 	%f1035, %f982;
	mov.f32 	%f1036, %f982;
	mov.f32 	%f1037, %f982;
	mov.f32 	%f1038, %f982;
	mov.f32 	%f1039, %f982;
	mov.f32 	%f1040, %f982;
	mov.f32 	%f1041, %f982;
	mov.f32 	%f1042, %f982;
	mov.f32 	%f1043, %f982;
	mov.f32 	%f1044, %f982;
	mov.f32 	%f1045, %f982;
	mov.f32 	%f1070, %f982;
	mov.f32 	%f1071, %f982;
	mov.f32 	%f1072, %f982;
	mov.f32 	%f1073, %f982;
$L__BB1_1:
	ld.param.u32 	%r107, [_ZN22gemm_computational_opt10mysgemm_v7ILi128ELi128ELi8ELi8ELi8EEEviiifPfS1_fS1__param_2];
	add.s32 	%r112, %r112, 8;
	setp.ge.s32 	%p1, %r112, %r107;
	@%p1 bra 	$L__BB1_3;
	ld.param.u64 	%rd85, [_ZN22gemm_computational_opt10mysgemm_v7ILi128ELi128ELi8ELi8ELi8EEEviiifPfS1_fS1__param_5];
	ld.global.v4.f32 	{%f1074, %f1075, %f1076, %f1077}, [%rd87];
	cvta.to.global.u64 	%rd18, %rd85;
	mov.u32 	%r45, %ctaid.x;
	shl.b32 	%r46, %r45, 7;
	mul.wide.u32 	%rd19, %r46, 4;
	add.s64 	%rd20, %rd18, %rd19;
	mul.wide.s32 	%rd21, %r110, 4;
	add.s64 	%rd22, %rd20, %rd21;
	ld.global.v4.f32 	{%f1073, %f1072, %f1071, %f1070}, [%rd22];
$L__BB1_3:
	ld.param.u32 	%r108, [_ZN22gemm_computational_opt10mysgemm_v7ILi128ELi128ELi8ELi8ELi8EEEviiifPfS1_fS1__param_2];
	setp.ge.s32 	%p2, %r112, %r108;
	shl.b32 	%r47, %r113, 12;
	xor.b32  	%r48, %r47, 4096;
	mov.u32 	%r49, _ZZN22gemm_computational_opt10mysgemm_v7ILi128ELi128ELi8ELi8ELi8EEEviiifPfS1_fS1_E2As;
	add.s32 	%r50, %r49, %r48;
	mov.u32 	%r51, _ZZN22gemm_computational_opt10mysgemm_v7ILi128ELi128ELi8ELi8ELi8EEEviiifPfS1_fS1_E2Bs;
	add.s32 	%r52, %r51, %r48;
	mov.u32 	%r53, %tid.x;
	shl.b32 	%r54, %r53, 1;
	and.b32  	%r55, %r54, 2016;
	add.s32 	%r56, %r50, %r55;
	ld.shared.v4.f32 	{%f324, %f325, %f326, %f327}, [%r56+512];
	ld.shared.v4.f32 	{%f328, %f329, %f330, %f331}, [%r56+528];
	shl.b32 	%r57, %r53, 5;
	and.b32  	%r58, %r57, 480;
	add.s32 	%r59, %r52, %r58;
	ld.shared.v4.f32 	{%f332, %f333, %f334, %f335}, [%r59+512];
	ld.shared.v4.f32 	{%f336, %f337, %f338, %f339}, [%r59+528];
	fma.rn.f32 	%f340, %f1053, %f1061, %f1045;
	fma.rn.f32 	%f341, %f1053, %f1060, %f1044;
	fma.rn.f32 	%f342, %f1053, %f1059, %f1043;
	fma.rn.f32 	%f343, %f1053, %f1058, %f1042;
	fma.rn.f32 	%f344, %f1053, %f1057, %f1041;
	fma.rn.f32 	%f345, %f1053, %f1056, %f1040;
	fma.rn.f32 	%f346, %f1053, %f1055, %f1039;
	fma.rn.f32 	%f347, %f1053, %f1054, %f1038;
	fma.rn.f32 	%f348, %f1052, %f1061, %f1037;
	fma.rn.f32 	%f349, %f1052, %f1060, %f1036;
	fma.rn.f32 	%f350, %f1052, %f1059, %f1035;
	fma.rn.f32 	%f351, %f1052, %f1058, %f1034;
	fma.rn.f32 	%f352, %f1052, %f1057, %f1033;
	fma.rn.f32 	%f353, %f1052, %f1056, %f1032;
	fma.rn.f32 	%f354, %f1052, %f1055, %f1031;
	fma.rn.f32 	%f355, %f1052, %f1054, %f1030;
	fma.rn.f32 	%f356, %f1051, %f1061, %f1029;
	fma.rn.f32 	%f357, %f1051, %f1060, %f1028;
	fma.rn.f32 	%f358, %f1051, %f1059, %f1027;
	fma.rn.f32 	%f359, %f1051, %f1058, %f1026;
	fma.rn.f32 	%f360, %f1051, %f1057, %f1025;
	fma.rn.f32 	%f361, %f1051, %f1056, %f1024;
	fma.rn.f32 	%f362, %f1051, %f1055, %f1023;
	fma.rn.f32 	%f363, %f1051, %f1054, %f1022;
	fma.rn.f32 	%f364, %f1050, %f1061, %f1021;
	fma.rn.f32 	%f365, %f1050, %f1060, %f1020;
	fma.rn.f32 	%f366, %f1050, %f1059, %f1019;
	fma.rn.f32 	%f367, %f1050, %f1058, %f1018;
	fma.rn.f32 	%f368, %f1050, %f1057, %f1017;
	fma.rn.f32 	%f369, %f1050, %f1056, %f1016;
	fma.rn.f32 	%f370, %f1050, %f1055, %f1015;
	fma.rn.f32 	%f371, %f1050, %f1054, %f1014;
	fma.rn.f32 	%f372, %f1049, %f1061, %f1013;
	fma.rn.f32 	%f373, %f1049, %f1060, %f1012;
	fma.rn.f32 	%f374, %f1049, %f1059, %f1011;
	fma.rn.f32 	%f375, %f1049, %f1058, %f1010;
	fma.rn.f32 	%f376, %f1049, %f1057, %f1009;
	fma.rn.f32 	%f377, %f1049, %f1056, %f1008;
	fma.rn.f32 	%f378, %f1049, %f1055, %f1007;
	fma.rn.f32 	%f379, %f1049, %f1054, %f1006;
	fma.rn.f32 	%f380, %f1048, %f1061, %f1005;
	fma.rn.f32 	%f381, %f1048, %f1060, %f1004;
	fma.rn.f32 	%f382, %f1048, %f1059, %f1003;
	fma.rn.f32 	%f383, %f1048, %f1058, %f1002;
	fma.rn.f32 	%f384, %f1048, %f1057, %f1001;
	fma.rn.f32 	%f385, %f1048, %f1056, %f1000;
	fma.rn.f32 	%f386, %f1048, %f1055, %f999;
	fma.rn.f32 	%f387, %f1048, %f1054, %f998;
	fma.rn.f32 	%f388, %f1047, %f1061, %f997;
	fma.rn.f32 	%f389, %f1047, %f1060, %f996;
	fma.rn.f32 	%f390, %f1047, %f1059, %f995;
	fma.rn.f32 	%f391, %f1047, %f1058, %f994;
	fma.rn.f32 	%f392, %f1047, %f1057, %f993;
	fma.rn.f32 	%f393, %f1047, %f1056, %f992;
	fma.rn.f32 	%f394, %f1047, %f1055, %f991;
	fma.rn.f32 	%f395, %f1047, %f1054, %f990;
	fma.rn.f32 	%f396, %f1046, %f1061, %f989;
	fma.rn.f32 	%f397, %f1046, %f1060, %f988;
	fma.rn.f32 	%f398, %f1046, %f1059, %f987;
	fma.rn.f32 	%f399, %f1046, %f1058, %f986;
	fma.rn.f32 	%f400, %f1046, %f1057, %f985;
	fma.rn.f32 	%f401, %f1046, %f1056, %f984;
	fma.rn.f32 	%f402, %f1046, %f1055, %f983;
	fma.rn.f32 	%f403, %f1046, %f1054, %f982;
	ld.shared.v4.f32 	{%f404, %f405, %f406, %f407}, [%r56+1024];
	ld.shared.v4.f32 	{%f408, %f409, %f410, %f411}, [%r56+1040];
	ld.shared.v4.f32 	{%f412, %f413, %f414, %f415}, [%r59+1024];
	ld.shared.v4.f32 	{%f416, %f417, %f418, %f419}, [%r59+1040];
	fma.rn.f32 	%f420, %f324, %f332, %f340;
	fma.rn.f32 	%f421, %f324, %f333, %f341;
	fma.rn.f32 	%f422, %f324, %f334, %f342;
	fma.rn.f32 	%f423, %f324, %f335, %f343;
	fma.rn.f32 	%f424, %f324, %f336, %f344;
	fma.rn.f32 	%f425, %f324, %f337, %f345;
	fma.rn.f32 	%f426, %f324, %f338, %f346;
	fma.rn.f32 	%f427, %f324, %f339, %f347;
	fma.rn.f32 	%f428, %f325, %f332, %f348;
	fma.rn.f32 	%f429, %f325, %f333, %f349;
	fma.rn.f32 	%f430, %f325, %f334, %f350;
	fma.rn.f32 	%f431, %f325, %f335, %f351;
	fma.rn.f32 	%f432, %f325, %f336, %f352;
	fma.rn.f32 	%f433, %f325, %f337, %f353;
	fma.rn.f32 	%f434, %f325, %f338, %f354;
	fma.rn.f32 	%f435, %f325, %f339, %f355;
	fma.rn.f32 	%f436, %f326, %f332, %f356;
	fma.rn.f32 	%f437, %f326, %f333, %f357;
	fma.rn.f32 	%f438, %f326, %f334, %f358;
	fma.rn.f32 	%f439, %f326, %f335, %f359;
	fma.rn.f32 	%f440, %f326, %f336, %f360;
	fma.rn.f32 	%f441, %f326, %f337, %f361;
	fma.rn.f32 	%f442, %f326, %f338, %f362;
	fma.rn.f32 	%f443, %f326, %f339, %f363;
	fma.rn.f32 	%f444, %f327, %f332, %f364;
	fma.rn.f32 	%f445, %f327, %f333, %f365;
	fma.rn.f32 	%f446, %f327, %f334, %f366;
	fma.rn.f32 	%f447, %f327, %f335, %f367;
	fma.rn.f32 	%f448, %f327, %f336, %f368;
	fma.rn.f32 	%f449, %f327, %f337, %f369;
	fma.rn.f32 	%f450, %f327, %f338, %f370;
	fma.rn.f32 	%f451, %f327, %f339, %f371;
	fma.rn.f32 	%f452, %f328, %f332, %f372;
	fma.rn.f32 	%f453, %f328, %f333, %f373;
	fma.rn.f32 	%f454, %f328, %f334, %f374;
	fma.rn.f32 	%f455, %f328, %f335, %f375;
	fma.rn.f32 	%f456, %f328, %f336, %f376;
	fma.rn.f32 	%f457, %f328, %f337, %f377;
	fma.rn.f32 	%f458, %f328, %f338, %f378;
	fma.rn.f32 	%f459, %f328, %f339, %f379;
	fma.rn.f32 	%f460, %f329, %f332, %f380;
	fma.rn.f32 	%f461, %f329, %f333, %f381;
	fma.rn.f32 	%f462, %f329, %f334, %f382;
	fma.rn.f32 	%f463, %f329, %f335, %f383;
	fma.rn.f32 	%f464, %f329, %f336, %f384;
	fma.rn.f32 	%f465, %f329, %f337, %f385;
	fma.rn.f32 	%f466, %f329, %f338, %f386;
	fma.rn.f32 	%f467, %f329, %f339, %f387;
	fma.rn.f32 	%f468, %f330, %f332, %f388;
	fma.rn.f32 	%f469, %f330, %f333, %f389;
	fma.rn.f32 	%f470, %f330, %f334, %f390;
	fma.rn.f32 	%f471, %f330, %f335, %f391;
	fma.rn.f32 	%f472, %f330, %f336, %f392;
	fma.rn.f32 	%f473, %f330, %f337, %f393;
	fma.rn.f32 	%f474, %f330, %f338, %f394;
	fma.rn.f32 	%f475, %f330, %f339, %f395;
	fma.rn.f32 	%f476, %f331, %f332, %f396;
	fma.rn.f32 	%f477, %f331, %f333, %f397;
	fma.rn.f32 	%f478, %f331, %f334, %f398;
	fma.rn.f32 	%f479, %f331, %f335, %f399;
	fma.rn.f32 	%f480, %f331, %f336, %f400;
	fma.rn.f32 	%f481, %f331, %f337, %f401;
	fma.rn.f32 	%f482, %f331, %f338, %f402;
	fma.rn.f32 	%f483, %f331, %f339, %f403;
	ld.shared.v4.f32 	{%f484, %f485, %f486, %f487}, [%r56+1536];
	ld.shared.v4.f32 	{%f488, %f489, %f490, %f491}, [%r56+1552];
	ld.shared.v4.f32 	{%f492, %f493, %f494, %f495}, [%r59+1536];
	ld.shared.v4.f32 	{%f496, %f497, %f498, %f499}, [%r59+1552];
	fma.rn.f32 	%f500, %f404, %f412, %f420;
	fma.rn.f32 	%f501, %f404, %f413, %f421;
	fma.rn.f32 	%f502, %f404, %f414, %f422;
	fma.rn.f32 	%f503, %f404, %f415, %f423;
	fma.rn.f32 	%f504, %f404, %f416, %f424;
	fma.rn.f32 	%f505, %f404, %f417, %f425;
	fma.rn.f32 	%f506, %f404, %f418, %f426;
	fma.rn.f32 	%f507, %f404, %f419, %f427;
	fma.rn.f32 	%f508, %f405, %f412, %f428;
	fma.rn.f32 	%f509, %f405, %f413, %f429;
	fma.rn.f32 	%f510, %f405, %f414, %f430;
	fma.rn.f32 	%f511, %f405, %f415, %f431;
	fma.rn.f32 	%f512, %f405, %f416, %f432;
	fma.rn.f32 	%f513, %f405, %f417, %f433;
	fma.rn.f32 	%f514, %f405, %f418, %f434;
	fma.rn.f32 	%f515, %f405, %f419, %f435;
	fma.rn.f32 	%f516, %f406, %f412, %f436;
	fma.rn.f32 	%f517, %f406, %f413, %f437;
	fma.rn.f32 	%f518, %f406, %f414, %f438;
	fma.rn.f32 	%f519, %f406, %f415, %f439;
	fma.rn.f32 	%f520, %f406, %f416, %f440;
	fma.rn.f32 	%f521, %f406, %f417, %f441;
	fma.rn.f32 	%f522, %f406, %f418, %f442;
	fma.rn.f32 	%f523, %f406, %f419, %f443;
	fma.rn.f32 	%f524, %f407, %f412, %f444;
	fma.rn.f32 	%f525, %f407, %f413, %f445;
	fma.rn.f32 	%f526, %f407, %f414, %f446;
	fma.rn.f32 	%f527, %f407, %f415, %f447;
	fma.rn.f32 	%f528, %f407, %f416, %f448;
	fma.rn.f32 	%f529, %f407, %f417, %f449;
	fma.rn.f32 	%f530, %f407, %f418, %f450;
	fma.rn.f32 	%f531, %f407, %f419, %f451;
	fma.rn.f32 	%f532, %f408, %f412, %f452;
	fma.rn.f32 	%f533, %f408, %f413, %f453;
	fma.rn.f32 	%f534, %f408, %f414, %f454;
	fma.rn.f32 	%f535, %f408, %f415, %f455;
	fma.rn.f32 	%f536, %f408, %f416, %f456;
	fma.rn.f32 	%f537, %f408, %f417, %f457;
	fma.rn.f32 	%f538, %f408, %f418, %f458;
	fma.rn.f32 	%f539, %f408, %f419, %f459;
	fma.rn.f32 	%f540, %f409, %f412, %f460;
	fma.rn.f32 	%f541, %f409, %f413, %f461;
	fma.rn.f32 	%f542, %f409, %f414, %f462;
	fma.rn.f32 	%f543, %f409, %f415, %f463;
	fma.rn.f32 	%f544, %f409, %f416, %f464;
	fma.rn.f32 	%f545, %f409, %f417, %f465;
	fma.rn.f32 	%f546, %f409, %f418, %f466;
	fma.rn.f32 	%f547, %f409, %f419, %f467;
	fma.rn.f32 	%f548, %f410, %f412, %f468;
	fma.rn.f32 	%f549, %f410, %f413, %f469;
	fma.rn.f32 	%f550, %f410, %f414, %f470;
	fma.rn.f32 	%f551, %f410, %f415, %f471;
	fma.rn.f32 	%f552, %f410, %f416, %f472;
	fma.rn.f32 	%f553, %f410, %f417, %f473;
	fma.rn.f32 	%f554, %f410, %f418, %f474;
	fma.rn.f32 	%f555, %f410, %f419, %f475;
	fma.rn.f32 	%f556, %f411, %f412, %f476;
	fma.rn.f32 	%f557, %f411, %f413, %f477;
	fma.rn.f32 	%f558, %f411, %f414, %f478;
	fma.rn.f32 	%f559, %f411, %f415, %f479;
	fma.rn.f32 	%f560, %f411, %f416, %f480;
	fma.rn.f32 	%f561, %f411, %f417, %f481;
	fma.rn.f32 	%f562, %f411, %f418, %f482;
	fma.rn.f32 	%f563, %f411, %f419, %f483;
	ld.shared.v4.f32 	{%f564, %f565, %f566, %f567}, [%r56+2048];
	ld.shared.v4.f32 	{%f568, %f569, %f570, %f571}, [%r56+2064];
	ld.shared.v4.f32 	{%f572, %f573, %f574, %f575}, [%r59+2048];
	ld.shared.v4.f32 	{%f576, %f577, %f578, %f579}, [%r59+2064];
	fma.rn.f32 	%f580, %f484, %f492, %f500;
	fma.rn.f32 	%f581, %f484, %f493, %f501;
	fma.rn.f32 	%f582, %f484, %f494, %f502;
	fma.rn.f32 	%f583, %f484, %f495, %f503;
	fma.rn.f32 	%f584, %f484, %f496, %f504;
	fma.rn.f32 	%f585, %f484, %f497, %f505;
	fma.rn.f32 	%f586, %f484, %f498, %f506;
	fma.rn.f32 	%f587, %f484, %f499, %f507;
	fma.rn.f32 	%f588, %f485, %f492, %f508;
	fma.rn.f32 	%f589, %f485, %f493, %f509;
	fma.rn.f32 	%f590, %f485, %f494, %f510;
	fma.rn.f32 	%f591, %f485, %f495, %f511;
	fma.rn.f32 	%f592, %f485, %f496, %f512;
	fma.rn.f32 	%f593, %f485, %f497, %f513;
	fma.rn.f32 	%f594, %f485, %f498, %f514;
	fma.rn.f32 	%f595, %f485, %f499, %f515;
	fma.rn.f32 	%f596, %f486, %f492, %f516;
	fma.rn.f32 	%f597, %f486, %f493, %f517;
	fma.rn.f32 	%f598, %f486, %f494, %f518;
	fma.rn.f32 	%f599, %f486, %f495, %f519;
	fma.rn.f32 	%f600, %f486, %f496, %f520;
	fma.rn.f32 	%f601, %f486, %f497, %f521;
	fma.rn.f32 	%f602, %f486, %f498, %f522;
	fma.rn.f32 	%f603, %f486, %f499, %f523;
	fma.rn.f32 	%f604, %f487, %f492, %f524;
	fma.rn.f32 	%f605, %f487, %f493, %f525;
	fma.rn.f32 	%f606, %f487, %f494, %f526;
	fma.rn.f32 	%f607, %f487, %f495, %f527;
	fma.rn.f32 	%f608, %f487, %f496, %f528;
	fma.rn.f32 	%f609, %f487, %f497, %f529;
	fma.rn.f32 	%f610, %f487, %f498, %f530;
	fma.rn.f32 	%f611, %f487, %f499, %f531;
	fma.rn.f32 	%f612, %f488, %f492, %f532;
	fma.rn.f32 	%f613, %f488, %f493, %f533;
	fma.rn.f32 	%f614, %f488, %f494, %f534;
	fma.rn.f32 	%f615, %f488, %f495, %f535;
	fma.rn.f32 	%f616, %f488, %f496, %f536;
	fma.rn.f32 	%f617, %f488, %f497, %f537;
	fma.rn.f32 	%f618, %f488, %f498, %f538;
	fma.rn.f32 	%f619, %f488, %f499, %f539;
	fma.rn.f32 	%f620, %f489, %f492, %f540;
	fma.rn.f32 	%f621, %f489, %f493, %f541;
	fma.rn.f32 	%f622, %f489, %f494, %f542;
	fma.rn.f32 	%f623, %f489, %f495, %f543;
	fma.rn.f32 	%f624, %f489, %f496, %f544;
	fma.rn.f32 	%f625, %f489, %f497, %f545;
	fma.rn.f32 	%f626, %f489, %f498, %f546;
	fma.rn.f32 	%f627, %f489, %f499, %f547;
	fma.rn.f32 	%f628, %f490, %f492, %f548;
	fma.rn.f32 	%f629, %f490, %f493, %f549;
	fma.rn.f32 	%f630, %f490, %f494, %f550;
	fma.rn.f32 	%f631, %f490, %f495, %f551;
	fma.rn.f32 	%f632, %f490, %f496, %f552;
	fma.rn.f32 	%f633, %f490, %f497, %f553;
	fma.rn.f32 	%f634, %f490, %f498, %f554;
	fma.rn.f32 	%f635, %f490, %f499, %f555;
	fma.rn.f32 	%f636, %f491, %f492, %f556;
	fma.rn.f32 	%f637, %f491, %f493, %f557;
	fma.rn.f32 	%f638, %f491, %f494, %f558;
	fma.rn.f32 	%f639, %f491, %f495, %f559;
	fma.rn.f32 	%f640, %f491, %f496, %f560;
	fma.rn.f32 	%f641, %f491, %f497, %f561;
	fma.rn.f32 	%f642, %f491, %f498, %f562;
	fma.rn.f32 	%f643, %f491, %f499, %f563;
	ld.shared.v4.f32 	{%f644, %f645, %f646, %f647}, [%r56+2560];
	ld.shared.v4.f32 	{%f648, %f649, %f650, %f651}, [%r56+2576];
	ld.shared.v4.f32 	{%f652, %f653, %f654, %f655}, [%r59+2560];
	ld.shared.v4.f32 	{%f656, %f657, %f658, %f659}, [%r59+2576];
	fma.rn.f32 	%f660, %f564, %f572, %f580;
	fma.rn.f32 	%f661, %f564, %f573, %f581;
	fma.rn.f32 	%f662, %f564, %f574, %f582;
	fma.rn.f32 	%f663, %f564, %f575, %f583;
	fma.rn.f32 	%f664, %f564, %f576, %f584;
	fma.rn.f32 	%f665, %f564, %f577, %f585;
	fma.rn.f32 	%f666, %f564, %f578, %f586;
	fma.rn.f32 	%f667, %f564, %f579, %f587;
	fma.rn.f32 	%f668, %f565, %f572, %f588;
	fma.rn.f32 	%f669, %f565, %f573, %f589;
	fma.rn.f32 	%f670, %f565, %f574, %f590;
	fma.rn.f32 	%f671, %f565, %f575, %f591;
	fma.rn.f32 	%f672, %f565, %f576, %f592;
	fma.rn.f32 	%f673, %f565, %f577, %f593;
	fma.rn.f32 	%f674, %f565, %f578, %f594;
	fma.rn.f32 	%f675, %f565, %f579, %f595;
	fma.rn.f32 	%f676, %f566, %f572, %f596;
	fma.rn.f32 	%f677, %f566, %f573, %f597;
	fma.rn.f32 	%f678, %f566, %f574, %f598;
	fma.rn.f32 	%f679, %f566, %f575, %f599;
	fma.rn.f32 	%f680, %f566, %f576, %f600;
	fma.rn.f32 	%f681, %f566, %f577, %f601;
	fma.rn.f32 	%f682, %f566, %f578, %f602;
	fma.rn.f32 	%f683, %f566, %f579, %f603;
	fma.rn.f32 	%f684, %f567, %f572, %f604;
	fma.rn.f32 	%f685, %f567, %f573, %f605;
	fma.rn.f32 	%f686, %f567, %f574, %f606;
	fma.rn.f32 	%f687, %f567, %f575, %f607;
	fma.rn.f32 	%f688, %f567, %f576, %f608;
	fma.rn.f32 	%f689, %f567, %f577, %f609;
	fma.rn.f32 	%f690, %f567, %f578, %f610;
	fma.rn.f32 	%f691, %f567, %f579, %f611;
	fma.rn.f32 	%f692, %f568, %f572, %f612;
	fma.rn.f32 	%f693, %f568, %f573, %f613;
	fma.rn.f32 	%f694, %f568, %f574, %f614;
	fma.rn.f32 	%f695, %f568, %f575, %f615;
	fma.rn.f32 	%f696, %f568, %f576, %f616;
	fma.rn.f32 	%f697, %f568, %f577, %f617;
	fma.rn.f32 	%f698, %f568, %f578, %f618;
	fma.rn.f32 	%f699, %f568, %f579, %f619;
	fma.rn.f32 	%f700, %f569, %f572, %f620;
	fma.rn.f32 	%f701, %f569, %f573, %f621;
	fma.rn.f32 	%f702, %f569, %f574, %f622;
	fma.rn.f32 	%f703, %f569, %f575, %f623;
	fma.rn.f32 	%f704, %f569, %f576, %f624;
	fma.rn.f32 	%f705, %f569, %f577, %f625;
	fma.rn.f32 	%f706, %f569, %f578, %f626;
	fma.rn.f32 	%f707, %f569, %f579, %f627;
	fma.rn.f32 	%f708, %f570, %f572, %f628;
	fma.rn.f32 	%f709, %f570, %f573, %f629;
	fma.rn.f32 	%f710, %f570, %f574, %f630;
	fma.rn.f32 	%f711, %f570, %f575, %f631;
	fma.rn.f32 	%f712, %f570, %f576, %f632;
	fma.rn.f32 	%f713, %f570, %f577, %f633;
	fma.rn.f32 	%f714, %f570, %f578, %f634;
	fma.rn.f32 	%f715, %f570, %f579, %f635;
	fma.rn.f32 	%f716, %f571, %f572, %f636;
	fma.rn.f32 	%f717, %f571, %f573, %f637;
	fma.rn.f32 	%f718, %f571, %f574, %f638;
	fma.rn.f32 	%f719, %f571, %f575, %f639;
	fma.rn.f32 	%f720, %f571, %f576, %f640;
	fma.rn.f32 	%f721, %f571, %f577, %f641;
	fma.rn.f32 	%f722, %f571, %f578, %f642;
	fma.rn.f32 	%f723, %f571, %f579, %f643;
	ld.shared.v4.f32 	{%f1053, %f1052, %f1051, %f1050}, [%r56+3072];
	ld.shared.v4.f32 	{%f1049, %f1048, %f1047, %f1046}, [%r56+3088];
	ld.shared.v4.f32 	{%f1061, %f1060, %f1059, %f1058}, [%r59+3072];
	ld.shared.v4.f32 	{%f1057, %f1056, %f1055, %f1054}, [%r59+3088];
	fma.rn.f32 	%f724, %f644, %f652, %f660;
	fma.rn.f32 	%f725, %f644, %f653, %f661;
	fma.rn.f32 	%f726, %f644, %f654, %f662;
	fma.rn.f32 	%f727, %f644, %f655, %f663;
	fma.rn.f32 	%f728, %f644, %f656, %f664;
	fma.rn.f32 	%f729, %f644, %f657, %f665;
	fma.rn.f32 	%f730, %f644, %f658, %f666;
	fma.rn.f32 	%f731, %f644, %f659, %f667;
	fma.rn.f32 	%f732, %f645, %f652, %f668;
	fma.rn.f32 	%f733, %f645, %f653, %f669;
	fma.rn.f32 	%f734, %f645, %f654, %f670;
	fma.rn.f32 	%f735, %f645, %f655, %f671;
	fma.rn.f32 	%f736, %f645, %f656, %f672;
	fma.rn.f32 	%f737, %f645, %f657, %f673;
	fma.rn.f32 	%f738, %f645, %f658, %f674;
	fma.rn.f32 	%f739, %f645, %f659, %f675;
	fma.rn.f32 	%f740, %f646, %f652, %f676;
	fma.rn.f32 	%f741, %f646, %f653, %f677;
	fma.rn.f32 	%f742, %f646, %f654, %f678;
	fma.rn.f32 	%f743, %f646, %f655, %f679;
	fma.rn.f32 	%f744, %f646, %f656, %f680;
	fma.rn.f32 	%f745, %f646, %f657, %f681;
	fma.rn.f32 	%f746, %f646, %f658, %f682;
	fma.rn.f32 	%f747, %f646, %f659, %f683;
	fma.rn.f32 	%f748, %f647, %f652, %f684;
	fma.rn.f32 	%f749, %f647, %f653, %f685;
	fma.rn.f32 	%f750, %f647, %f654, %f686;
	fma.rn.f32 	%f751, %f647, %f655, %f687;
	fma.rn.f32 	%f752, %f647, %f656, %f688;
	fma.rn.f32 	%f753, %f647, %f657, %f689;
	fma.rn.f32 	%f754, %f647, %f658, %f690;
	fma.rn.f32 	%f755, %f647, %f659, %f691;
	fma.rn.f32 	%f756, %f648, %f652, %f692;
	fma.rn.f32 	%f757, %f648, %f653, %f693;
	fma.rn.f32 	%f758, %f648, %f654, %f694;
	fma.rn.f32 	%f759, %f648, %f655, %f695;
	fma.rn.f32 	%f760, %f648, %f656, %f696;
	fma.rn.f32 	%f761, %f648, %f657, %f697;
	fma.rn.f32 	%f762, %f648, %f658, %f698;
	fma.rn.f32 	%f763, %f648, %f659, %f699;
	fma.rn.f32 	%f764, %f649, %f652, %f700;
	fma.rn.f32 	%f765, %f649, %f653, %f701;
	fma.rn.f32 	%f766, %f649, %f654, %f702;
	fma.rn.f32 	%f767, %f649, %f655, %f703;
	fma.rn.f32 	%f768, %f649, %f656, %f704;
	fma.rn.f32 	%f769, %f649, %f657, %f705;
	fma.rn.f32 	%f770, %f649, %f658, %f706;
	fma.rn.f32 	%f771, %f649, %f659, %f707;
	fma.rn.f32 	%f772, %f650, %f652, %f708;
	fma.rn.f32 	%f773, %f650, %f653, %f709;
	fma.rn.f32 	%f774, %f650, %f654, %f710;
	fma.rn.f32 	%f775, %f650, %f655, %f711;
	fma.rn.f32 	%f776, %f650, %f656, %f712;
	fma.rn.f32 	%f777, %f650, %f657, %f713;
	fma.rn.f32 	%f778, %f650, %f658, %f714;
	fma.rn.f32 	%f779, %f650, %f659, %f715;
	fma.rn.f32 	%f780, %f651, %f652, %f716;
	fma.rn.f32 	%f781, %f651, %f653, %f717;
	fma.rn.f32 	%f782, %f651, %f654, %f718;
	fma.rn.f32 	%f783, %f651, %f655, %f719;
	fma.rn.f32 	%f784, %f651, %f656, %f720;
	fma.rn.f32 	%f785, %f651, %f657, %f721;
	fma.rn.f32 	%f786, %f651, %f658, %f722;
	fma.rn.f32 	%f787, %f651, %f659, %f723;
	ld.shared.v4.f32 	{%f144, %f143, %f142, %f141}, [%r56+3584];
	ld.shared.v4.f32 	{%f148, %f147, %f146, %f145}, [%r56+3600];
	ld.shared.v4.f32 	{%f152, %f151, %f150, %f149}, [%r59+3584];
	ld.shared.v4.f32 	{%f156, %f155, %f154, %f153}, [%r59+3600];
	fma.rn.f32 	%f157, %f1053, %f1061, %f724;
	fma.rn.f32 	%f158, %f1053, %f1060, %f725;
	fma.rn.f32 	%f159, %f1053, %f1059, %f726;
	fma.rn.f32 	%f160, %f1053, %f1058, %f727;
	fma.rn.f32 	%f161, %f1053, %f1057, %f728;
	fma.rn.f32 	%f162, %f1053, %f1056, %f729;
	fma.rn.f32 	%f163, %f1053, %f1055, %f730;
	fma.rn.f32 	%f164, %f1053, %f1054, %f731;
	fma.rn.f32 	%f165, %f1052, %f1061, %f732;
	fma.rn.f32 	%f166, %f1052, %f1060, %f733;
	fma.rn.f32 	%f167, %f1052, %f1059, %f734;
	fma.rn.f32 	%f168, %f1052, %f1058, %f735;
	fma.rn.f32 	%f169, %f1052, %f1057, %f736;
	fma.rn.f32 	%f170, %f1052, %f1056, %f737;
	fma.rn.f32 	%f171, %f1052, %f1055, %f738;
	fma.rn.f32 	%f172, %f1052, %f1054, %f739;
	fma.rn.f32 	%f173, %f1051, %f1061, %f740;
	fma.rn.f32 	%f174, %f1051, %f1060, %f741;
	fma.rn.f32 	%f175, %f1051, %f1059, %f742;
	fma.rn.f32 	%f176, %f1051, %f1058, %f743;
	fma.rn.f32 	%f177, %f1051, %f1057, %f744;
	fma.rn.f32 	%f178, %f1051, %f1056, %f745;
	fma.rn.f32 	%f179, %f1051, %f1055, %f746;
	fma.rn.f32 	%f180, %f1051, %f1054, %f747;
	fma.rn.f32 	%f181, %f1050, %f1061, %f748;
	fma.rn.f32 	%f182, %f1050, %f1060, %f749;
	fma.rn.f32 	%f183, %f1050, %f1059, %f750;
	fma.rn.f32 	%f184, %f1050, %f1058, %f751;
	fma.rn.f32 	%f185, %f1050, %f1057, %f752;
	fma.rn.f32 	%f186, %f1050, %f1056, %f753;
	fma.rn.f32 	%f187, %f1050, %f1055, %f754;
	fma.rn.f32 	%f188, %f1050, %f1054, %f755;
	fma.rn.f32 	%f189, %f1049, %f1061, %f756;
	fma.rn.f32 	%f190, %f1049, %f1060, %f757;
	fma.rn.f32 	%f191, %f1049, %f1059, %f758;
	fma.rn.f32 	%f192, %f1049, %f1058, %f759;
	fma.rn.f32 	%f193, %f1049, %f1057, %f760;
	fma.rn.f32 	%f194, %f1049, %f1056, %f761;
	fma.rn.f32 	%f195, %f1049, %f1055, %f762;
	fma.rn.f32 	%f196, %f1049, %f1054, %f763;
	fma.rn.f32 	%f197, %f1048, %f1061, %f764;
	fma.rn.f32 	%f198, %f1048, %f1060, %f765;
	fma.rn.f32 	%f199, %f1048, %f1059, %f766;
	fma.rn.f32 	%f200, %f1048, %f1058, %f767;
	fma.rn.f32 	%f201, %f1048, %f1057, %f768;
	fma.rn.f32 	%f202, %f1048, %f1056, %f769;
	fma.rn.f32 	%f203, %f1048, %f1055, %f770;
	fma.rn.f32 	%f204, %f1048, %f1054, %f771;
	fma.rn.f32 	%f205, %f1047, %f1061, %f772;
	fma.rn.f32 	%f206, %f1047, %f1060, %f773;
	fma.rn.f32 	%f207, %f1047, %f1059, %f774;
	fma.rn.f32 	%f208, %f1047, %f1058, %f775;
	fma.rn.f32 	%f209, %f1047, %f1057, %f776;
	fma.rn.f32 	%f210, %f1047, %f1056, %f777;
	fma.rn.f32 	%f211, %f1047, %f1055, %f778;
	fma.rn.f32 	%f212, %f1047, %f1054, %f779;
	fma.rn.f32 	%f213, %f1046, %f1061, %f780;
	fma.rn.f32 	%f214, %f1046, %f1060, %f781;
	fma.rn.f32 	%f215, %f1046, %f1059, %f782;
	fma.rn.f32 	%f216, %f1046, %f1058, %f783;
	fma.rn.f32 	%f217, %f1046, %f1057, %f784;
	fma.rn.f32 	%f218, %f1046, %f1056, %f785;
	fma.rn.f32 	%f219, %f1046, %f1055, %f786;
	fma.rn.f32 	%f220, %f1046, %f1054, %f787;
	@%p2 bra 	$L__BB1_5;
	xor.b32  	%r6, %r113, 1;
	shl.b32 	%r60, %r113, 12;
	mov.u32 	%r61, _ZZN22gemm_computational_opt10mysgemm_v7ILi128ELi128ELi8ELi8ELi8EEEviiifPfS1_fS1_E2As;
	add.s32 	%r62, %r61, %r60;
	mov.u32 	%r63, %tid.x;
	shl.b32 	%r64, %r63, 11;
	shl.b32 	%r65, %r63, 1;
	or.b32  	%r66, %r64, %r65;
	and.b32  	%r67, %r66, 4092;
	add.s32 	%r68, %r62, %r67;
	st.shared.f32 	[%r68], %f1074;
	st.shared.f32 	[%r68+512], %f1075;
	st.shared.f32 	[%r68+1024], %f1076;
	st.shared.f32 	[%r68+1536], %f1077;
	mov.u32 	%r69, _ZZN22gemm_computational_opt10mysgemm_v7ILi128ELi128ELi8ELi8ELi8EEEviiifPfS1_fS1_E2Bs;
	add.s32 	%r70, %r69, %r60;
	shl.b32 	%r71, %r63, 4;
	add.s32 	%r72, %r70, %r71;
	st.shared.v4.f32 	[%r72], {%f1073, %f1072, %f1071, %f1070};
	bar.sync 	0;
	and.b32  	%r73, %r65, 2016;
	add.s32 	%r74, %r62, %r73;
	ld.shared.v4.f32 	{%f1053, %f1052, %f1051, %f1050}, [%r74];
	ld.shared.v4.f32 	{%f1049, %f1048, %f1047, %f1046}, [%r74+16];
	shl.b32 	%r75, %r63, 5;
	and.b32  	%r76, %r75, 480;
	add.s32 	%r77, %r70, %r76;
	ld.shared.v4.f32 	{%f1061, %f1060, %f1059, %f1058}, [%r77];
	ld.shared.v4.f32 	{%f1057, %f1056, %f1055, %f1054}, [%r77+16];
	mov.u32 	%r113, %r6;
$L__BB1_5:
	ld.param.u32 	%r109, [_ZN22gemm_computational_opt10mysgemm_v7ILi128ELi128ELi8ELi8ELi8EEEviiifPfS1_fS1__param_2];
	ld.param.u32 	%r105, [_ZN22gemm_computational_opt10mysgemm_v7ILi128ELi128ELi8ELi8ELi8EEEviiifPfS1_fS1__param_1];
	setp.lt.s32 	%p3, %r112, %r109;
	fma.rn.f32 	%f1045, %f144, %f152, %f157;
	fma.rn.f32 	%f1044, %f144, %f151, %f158;
	fma.rn.f32 	%f1043, %f144, %f150, %f159;
	fma.rn.f32 	%f1042, %f144, %f149, %f160;
	fma.rn.f32 	%f1041, %f144, %f156, %f161;
	fma.rn.f32 	%f1040, %f144, %f155, %f162;
	fma.rn.f32 	%f1039, %f144, %f154, %f163;
	fma.rn.f32 	%f1038, %f144, %f153, %f164;
	fma.rn.f32 	%f1037, %f143, %f152, %f165;
	fma.rn.f32 	%f1036, %f143, %f151, %f166;
	fma.rn.f32 	%f1035, %f143, %f150, %f167;
	fma.rn.f32 	%f1034, %f143, %f149, %f168;
	fma.rn.f32 	%f1033, %f143, %f156, %f169;
	fma.rn.f32 	%f1032, %f143, %f155, %f170;
	fma.rn.f32 	%f1031, %f143, %f154, %f171;
	fma.rn.f32 	%f1030, %f143, %f153, %f172;
	fma.rn.f32 	%f1029, %f142, %f152, %f173;
	fma.rn.f32 	%f1028, %f142, %f151, %f174;
	fma.rn.f32 	%f1027, %f142, %f150, %f175;
	fma.rn.f32 	%f1026, %f142, %f149, %f176;
	fma.rn.f32 	%f1025, %f142, %f156, %f177;
	fma.rn.f32 	%f1024, %f142, %f155, %f178;
	fma.rn.f32 	%f1023, %f142, %f154, %f179;
	fma.rn.f32 	%f1022, %f142, %f153, %f180;
	fma.rn.f32 	%f1021, %f141, %f152, %f181;
	fma.rn.f32 	%f1020, %f141, %f151, %f182;
	fma.rn.f32 	%f1019, %f141, %f150, %f183;
	fma.rn.f32 	%f1018, %f141, %f149, %f184;
	fma.rn.f32 	%f1017, %f141, %f156, %f185;
	fma.rn.f32 	%f1016, %f141, %f155, %f186;
	fma.rn.f32 	%f1015, %f141, %f154, %f187;
	fma.rn.f32 	%f1014, %f141, %f153, %f188;
	fma.rn.f32 	%f1013, %f148, %f152, %f189;
	fma.rn.f32 	%f1012, %f148, %f151, %f190;
	fma.rn.f32 	%f1011, %f148, %f150, %f191;
	fma.rn.f32 	%f1010, %f148, %f149, %f192;
	fma.rn.f32 	%f1009, %f148, %f156, %f193;
	fma.rn.f32 	%f1008, %f148, %f155, %f194;
	fma.rn.f32 	%f1007, %f148, %f154, %f195;
	fma.rn.f32 	%f1006, %f148, %f153, %f196;
	fma.rn.f32 	%f1005, %f147, %f152, %f197;
	fma.rn.f32 	%f1004, %f147, %f151, %f198;
	fma.rn.f32 	%f1003, %f147, %f150, %f199;
	fma.rn.f32 	%f1002, %f147, %f149, %f200;
	fma.rn.f32 	%f1001, %f147, %f156, %f201;
	fma.rn.f32 	%f1000, %f147, %f155, %f202;
	fma.rn.f32 	%f999, %f147, %f154, %f203;
	fma.rn.f32 	%f998, %f147, %f153, %f204;
	fma.rn.f32 	%f997, %f146, %f152, %f205;
	fma.rn.f32 	%f996, %f146, %f151, %f206;
	fma.rn.f32 	%f995, %f146, %f150, %f207;
	fma.rn.f32 	%f994, %f146, %f149, %f208;
	fma.rn.f32 	%f993, %f146, %f156, %f209;
	fma.rn.f32 	%f992, %f146, %f155, %f210;
	fma.rn.f32 	%f991, %f146, %f154, %f211;
	fma.rn.f32 	%f990, %f146, %f153, %f212;
	fma.rn.f32 	%f989, %f145, %f152, %f213;
	fma.rn.f32 	%f988, %f145, %f151, %f214;
	fma.rn.f32 	%f987, %f145, %f150, %f215;
	fma.rn.f32 	%f986, %f145, %f149, %f216;
	fma.rn.f32 	%f985, %f145, %f156, %f217;
	fma.rn.f32 	%f984, %f145, %f155, %f218;
	fma.rn.f32 	%f983, %f145, %f154, %f219;
	fma.rn.f32 	%f982, %f145, %f153, %f220;
	add.s64 	%rd87, %rd87, 32;
	shl.b32 	%r78, %r105, 3;
	add.s32 	%r110, %r110, %r78;
	@%p3 bra 	$L__BB1_1;
	ld.param.u64 	%rd86, [_ZN22gemm_computational_opt10mysgemm_v7ILi128ELi128ELi8ELi8ELi8EEEviiifPfS1_fS1__param_7];
	ld.param.f32 	%f981, [_ZN22gemm_computational_opt10mysgemm_v7ILi128ELi128ELi8ELi8ELi8EEEviiifPfS1_fS1__param_6];
	ld.param.f32 	%f980, [_ZN22gemm_computational_opt10mysgemm_v7ILi128ELi128ELi8ELi8ELi8EEEviiifPfS1_fS1__param_3];
	ld.param.u32 	%r106, [_ZN22gemm_computational_opt10mysgemm_v7ILi128ELi128ELi8ELi8ELi8EEEviiifPfS1_fS1__param_1];
	mov.u32 	%r79, %ctaid.y;
	mul.lo.s32 	%r80, %r79, %r106;
	shl.b32 	%r81, %r80, 7;
	mov.u32 	%r82, %ctaid.x;
	shl.b32 	%r83, %r82, 7;
	add.s32 	%r84, %r81, %r83;
	cvt.s64.s32 	%rd23, %r84;
	cvta.to.global.u64 	%rd24, %rd86;
	mov.u32 	%r85, %tid.x;
	shr.u32 	%r86, %r85, 1;
	and.b32  	%r87, %r86, 504;
	shl.b32 	%r88, %r85, 3;
	and.b32  	%r89, %r88, 120;
	mad.lo.s32 	%r90, %r87, %r106, %r89;
	cvt.s64.s32 	%rd25, %r90;
	add.s64 	%rd26, %rd25, %rd23;
	shl.b64 	%rd27, %rd26, 2;
	add.s64 	%rd28, %rd24, %rd27;
	ld.global.v4.f32 	{%f788, %f789, %f790, %f791}, [%rd28];
	mul.f32 	%f792, %f980, %f1045;
	fma.rn.f32 	%f793, %f981, %f788, %f792;
	mul.f32 	%f794, %f980, %f1044;
	fma.rn.f32 	%f795, %f981, %f789, %f794;
	mul.f32 	%f796, %f980, %f1043;
	fma.rn.f32 	%f797, %f981, %f790, %f796;
	mul.f32 	%f798, %f980, %f1042;
	fma.rn.f32 	%f799, %f981, %f791, %f798;
	st.global.v4.f32 	[%rd28], {%f793, %f795, %f797, %f799};
	ld.global.v4.f32 	{%f800, %f801, %f802, %f803}, [%rd28+16];
	mul.f32 	%f804, %f980, %f1041;
	fma.rn.f32 	%f805, %f981, %f800, %f804;
	mul.f32 	%f806, %f980, %f1040;
	fma.rn.f32 	%f807, %f981, %f801, %f806;
	mul.f32 	%f808, %f980, %f1039;
	fma.rn.f32 	%f809, %f981, %f802, %f808;
	mul.f32 	%f810, %f980, %f1038;
	fma.rn.f32 	%f811, %f981, %f803, %f810;
	st.global.v4.f32 	[%rd28+16], {%f805, %f807, %f809, %f811};
	add.s32 	%r91, %r90, %r106;
	cvt.s64.s32 	%rd29, %r91;
	add.s64 	%rd30, %rd29, %rd23;
	shl.b64 	%rd31, %rd30, 2;
	add.s64 	%rd32, %rd24, %rd31;
	ld.global.v4.f32 	{%f812, %f813, %f814, %f815}, [%rd32];
	mul.f32 	%f816, %f980, %f1037;
	fma.rn.f32 	%f817, %f981, %f812, %f816;
	mul.f32 	%f818, %f980, %f1036;
	fma.rn.f32 	%f819, %f981, %f813, %f818;
	mul.f32 	%f820, %f980, %f1035;
	fma.rn.f32 	%f821, %f981, %f814, %f820;
	mul.f32 	%f822, %f980, %f1034;
	fma.rn.f32 	%f823, %f981, %f815, %f822;
	st.global.v4.f32 	[%rd32], {%f817, %f819, %f821, %f823};
	add.s32 	%r92, %r91, 4;
	cvt.s64.s32 	%rd33, %r92;
	add.s64 	%rd34, %rd33, %rd23;
	shl.b64 	%rd35, %rd34, 2;
	add.s64 	%rd36, %rd24, %rd35;
	ld.global.v4.f32 	{%f824, %f825, %f826, %f827}, [%rd36];
	mul.f32 	%f828, %f980, %f1033;
	fma.rn.f32 	%f829, %f981, %f824, %f828;
	mul.f32 	%f830, %f980, %f1032;
	fma.rn.f32 	%f831, %f981, %f825, %f830;
	mul.f32 	%f832, %f980, %f1031;
	fma.rn.f32 	%f833, %f981, %f826, %f832;
	mul.f32 	%f834, %f980, %f1030;
	fma.rn.f32 	%f835, %f981, %f827, %f834;
	st.global.v4.f32 	[%rd36], {%f829, %f831, %f833, %f835};
	add.s32 	%r93, %r91, %r106;
	cvt.s64.s32 	%rd37, %r93;
	add.s64 	%rd38, %rd37, %rd23;
	shl.b64 	%rd39, %rd38, 2;
	add.s64 	%rd40, %rd24, %rd39;
	ld.global.v4.f32 	{%f836, %f837, %f838, %f839}, [%rd40];
	mul.f32 	%f840, %f980, %f1029;
	fma.rn.f32 	%f841, %f981, %f836, %f840;
	mul.f32 	%f842, %f980, %f1028;
	fma.rn.f32 	%f843, %f981, %f837, %f842;
	mul.f32 	%f844, %f980, %f1027;
	fma.rn.f32 	%f845, %f981, %f838, %f844;
	mul.f32 	%f846, %f980, %f1026;
	fma.rn.f32 	%f847, %f981, %f839, %f846;
	st.global.v4.f32 	[%rd40], {%f841, %f843, %f845, %f847};
	add.s32 	%r94, %r92, %r106;
	cvt.s64.s32 	%rd41, %r94;
	add.s64 	%rd42, %rd41, %rd23;
	shl.b64 	%rd43, %rd42, 2;
	add.s64 	%rd44, %rd24, %rd43;
	ld.global.v4.f32 	{%f848, %f849, %f850, %f851}, [%rd44];
	mul.f32 	%f852, %f980, %f1025;
	fma.rn.f32 	%f853, %f981, %f848, %f852;
	mul.f32 	%f854, %f980, %f1024;
	fma.rn.f32 	%f855, %f981, %f849, %f854;
	mul.f32 	%f856, %f980, %f1023;
	fma.rn.f32 	%f857, %f981, %f850, %f856;
	mul.f32 	%f858, %f980, %f1022;
	fma.rn.f32 	%f859, %f981, %f851, %f858;
	st.global.v4.f32 	[%rd44], {%f853, %f855, %f857, %f859};
	add.s32 	%r95, %r93, %r106;
	cvt.s64.s32 	%rd45, %r95;
	add.s64 	%rd46, %rd45, %rd23;
	shl.b64 	%rd47, %rd46, 2;
	add.s64 	%rd48, %rd24, %rd47;
	ld.global.v4.f32 	{%f860, %f861, %f862, %f863}, [%rd48];
	mul.f32 	%f864, %f980, %f1021;
	fma.rn.f32 	%f865, %f981, %f860, %f864;
	mul.f32 	%f866, %f980, %f1020;
	fma.rn.f32 	%f867, %f981, %f861, %f866;
	mul.f32 	%f868, %f980, %f1019;
	fma.rn.f32 	%f869, %f981, %f862, %f868;
	mul.f32 	%f870, %f980, %f1018;
	fma.rn.f32 	%f871, %f981, %f863, %f870;
	st.global.v4.f32 	[%rd48], {%f865, %f867, %f869, %f871};
	add.s32 	%r96, %r94, %r106;
	cvt.s64.s32 	%rd49, %r96;
	add.s64 	%rd50, %rd49, %rd23;
	shl.b64 	%rd51, %rd50, 2;
	add.s64 	%rd52, %rd24, %rd51;
	ld.global.v4.f32 	{%f872, %f873, %f874, %f875}, [%rd52];
	mul.f32 	%f876, %f980, %f1017;
	fma.rn.f32 	%f877, %f981, %f872, %f876;
	mul.f32 	%f878, %f980, %f1016;
	fma.rn.f32 	%f879, %f981, %f873, %f878;
	mul.f32 	%f880, %f980, %f1015;
	fma.rn.f32 	%f881, %f981, %f874, %f880;
	mul.f32 	%f882, %f980, %f1014;
	fma.rn.f32 	%f883, %f981, %f875, %f882;
	st.global.v4.f32 	[%rd52], {%f877, %f879, %f881, %f883};
	add.s32 	%r97, %r95, %r106;
	cvt.s64.s32 	%rd53, %r97;
	add.s64 	%rd54, %rd53, %rd23;
	shl.b64 	%rd55, %rd54, 2;
	add.s64 	%rd56, %rd24, %rd55;
	ld.global.v4.f32 	{%f884, %f885, %f886, %f887}, [%rd56];
	mul.f32 	%f888, %f980, %f1013;
	fma.rn.f32 	%f889, %f981, %f884, %f888;
	mul.f32 	%f890, %f980, %f1012;
	fma.rn.f32 	%f891, %f981, %f885, %f890;
	mul.f32 	%f892, %f980, %f1011;
	fma.rn.f32 	%f893, %f981, %f886, %f892;
	mul.f32 	%f894, %f980, %f1010;
	fma.rn.f32 	%f895, %f981, %f887, %f894;
	st.global.v4.f32 	[%rd56], {%f889, %f891, %f893, %f895};
	add.s32 	%r98, %r96, %r106;
	cvt.s64.s32 	%rd57, %r98;
	add.s64 	%rd58, %rd57, %rd23;
	shl.b64 	%rd59, %rd58, 2;
	add.s64 	%rd60, %rd24, %rd59;
	ld.global.v4.f32 	{%f896, %f897, %f898, %f899}, [%rd60];
	mul.f32 	%f900, %f980, %f1009;
	fma.rn.f32 	%f901, %f981, %f896, %f900;
	mul.f32 	%f902, %f980, %f1008;
	fma.rn.f32 	%f903, %f981, %f897, %f902;
	mul.f32 	%f904, %f980, %f1007;
	fma.rn.f32 	%f905, %f981, %f898, %f904;
	mul.f32 	%f906, %f980, %f1006;
	fma.rn.f32 	%f907, %f981, %f899, %f906;
	st.global.v4.f32 	[%rd60], {%f901, %f903, %f905, %f907};
	add.s32 	%r99, %r97, %r106;
	cvt.s64.s32 	%rd61, %r99;
	add.s64 	%rd62, %rd61, %rd23;
	shl.b64 	%rd63, %rd62, 2;
	add.s64 	%rd64, %rd24, %rd63;
	ld.global.v4.f32 	{%f908, %f909, %f910, %f911}, [%rd64];
	mul.f32 	%f912, %f980, %f1005;
	fma.rn.f32 	%f913, %f981, %f908, %f912;
	mul.f32 	%f914, %f980, %f1004;
	fma.rn.f32 	%f915, %f981, %f909, %f914;
	mul.f32 	%f916, %f980, %f1003;
	fma.rn.f32 	%f917, %f981, %f910, %f916;
	mul.f32 	%f918, %f980, %f1002;
	fma.rn.f32 	%f919, %f981, %f911, %f918;
	st.global.v4.f32 	[%rd64], {%f913, %f915, %f917, %f919};
	add.s32 	%r100, %r98, %r106;
	cvt.s64.s32 	%rd65, %r100;
	add.s64 	%rd66, %rd65, %rd23;
	shl.b64 	%rd67, %rd66, 2;
	add.s64 	%rd68, %rd24, %rd67;
	ld.global.v4.f32 	{%f920, %f921, %f922, %f923}, [%rd68];
	mul.f32 	%f924, %f980, %f1001;
	fma.rn.f32 	%f925, %f981, %f920, %f924;
	mul.f32 	%f926, %f980, %f1000;
	fma.rn.f32 	%f927, %f981, %f921, %f926;
	mul.f32 	%f928, %f980, %f999;
	fma.rn.f32 	%f929, %f981, %f922, %f928;
	mul.f32 	%f930, %f980, %f998;
	fma.rn.f32 	%f931, %f981, %f923, %f930;
	st.global.v4.f32 	[%rd68], {%f925, %f927, %f929, %f931};
	add.s32 	%r101, %r99, %r106;
	cvt.s64.s32 	%rd69, %r101;
	add.s64 	%rd70, %rd69, %rd23;
	shl.b64 	%rd71, %rd70, 2;
	add.s64 	%rd72, %rd24, %rd71;
	ld.global.v4.f32 	{%f932, %f933, %f934, %f935}, [%rd72];
	mul.f32 	%f936, %f980, %f997;
	fma.rn.f32 	%f937, %f981, %f932, %f936;
	mul.f32 	%f938, %f980, %f996;
	fma.rn.f32 	%f939, %f981, %f933, %f938;
	mul.f32 	%f940, %f980, %f995;
	fma.rn.f32 	%f941, %f981, %f934, %f940;
	mul.f32 	%f942, %f980, %f994;
	fma.rn.f32 	%f943, %f981, %f935, %f942;
	st.global.v4.f32 	[%rd72], {%f937, %f939, %f941, %f943};
	add.s32 	%r102, %r100, %r106;
	cvt.s64.s32 	%rd73, %r102;
	add.s64 	%rd74, %rd73, %rd23;
	shl.b64 	%rd75, %rd74, 2;
	add.s64 	%rd76, %rd24, %rd75;
	ld.global.v4.f32 	{%f944, %f945, %f946, %f947}, [%rd76];
	mul.f32 	%f948, %f980, %f993;
	fma.rn.f32 	%f949, %f981, %f944, %f948;
	mul.f32 	%f950, %f980, %f992;
	fma.rn.f32 	%f951, %f981, %f945, %f950;
	mul.f32 	%f952, %f980, %f991;
	fma.rn.f32 	%f953, %f981, %f946, %f952;
	mul.f32 	%f954, %f980, %f990;
	fma.rn.f32 	%f955, %f981, %f947, %f954;
	st.global.v4.f32 	[%rd76], {%f949, %f951, %f953, %f955};
	add.s32 	%r103, %r101, %r106;
	cvt.s64.s32 	%rd77, %r103;
	add.s64 	%rd78, %rd77, %rd23;
	shl.b64 	%rd79, %rd78, 2;
	add.s64 	%rd80, %rd24, %rd79;
	ld.global.v4.f32 	{%f956, %f957, %f958, %f959}, [%rd80];
	mul.f32 	%f960, %f980, %f989;
	fma.rn.f32 	%f961, %f981, %f956, %f960;
	mul.f32 	%f962, %f980, %f988;
	fma.rn.f32 	%f963, %f981, %f957, %f962;
	mul.f32 	%f964, %f980, %f987;
	fma.rn.f32 	%f965, %f981, %f958, %f964;
	mul.f32 	%f966, %f980, %f986;
	fma.rn.f32 	%f967, %f981, %f959, %f966;
	st.global.v4.f32 	[%rd80], {%f961, %f963, %f965, %f967};
	add.s32 	%r104, %r102, %r106;
	cvt.s64.s32 	%rd81, %r104;
	add.s64 	%rd82, %rd81, %rd23;
	shl.b64 	%rd83, %rd82, 2;
	add.s64 	%rd84, %rd24, %rd83;
	ld.global.v4.f32 	{%f968, %f969, %f970, %f971}, [%rd84];
	mul.f32 	%f972, %f980, %f985;
	fma.rn.f32 	%f973, %f981, %f968, %f972;
	mul.f32 	%f974, %f980, %f984;
	fma.rn.f32 	%f975, %f981, %f969, %f974;
	mul.f32 	%f976, %f980, %f983;
	fma.rn.f32 	%f977, %f981, %f970, %f976;
	mul.f32 	%f978, %f980, %f982;
	fma.rn.f32 	%f979, %f981, %f971, %f978;
	st.global.v4.f32 	[%rd84], {%f973, %f975, %f977, %f979};
	ret;

}


// ===== COMPILED SASS (sm_100) =====

	.target	sm_100

	.elftype	@"ET_EXEC"


//--------------------- .note.nv.tkinfo           --------------------------
	.section	.note.nv.tkinfo,"",@"SHT_NOTE"
	.sectionflags	@"SHF_NOTE_NV_TKINFO"
	.tkinfo
        /*0018*/ 	.word	0x00000002
        /*0030*/ 	.string	""
        /*0030*/ 	.string	"ptxas"
        /*0030*/ 	.string	"Cuda compilation tools, release 13.0, V13.0.88"
        /*0030*/ 	.string	"Build cuda_13.0.r13.0/compiler.36424714_0"
        /*0030*/ 	.string	"-arch sm_100 -m 64 "



//--------------------- .note.nv.cuinfo           --------------------------
	.section	.note.nv.cuinfo,"",@"SHT_NOTE"
	.sectionflags	@"SHF_NOTE_NV_CUINFO"
        /*0018*/ 	.short	0x0002
        /*001a*/ 	.short	0x0064
        /*001c*/ 	.short	0x0082
	.zero		2


//--------------------- .nv.info                  --------------------------
	.section	.nv.info,"",@"SHT_CUDA_INFO"
	.align	4


	//----- nvinfo : EIATTR_REGCOUNT
	.align		4
        /*0000*/ 	.byte	0x04, 0x2f
        /*0002*/ 	.short	(.L_1 - .L_0)
	.align		4
.L_0:
        /*0004*/ 	.word	index@(_ZN4gemm14gemm_kernel_NNEPKfS1_P6float4ffiii)
        /*0008*/ 	.word	0x00000080


	//----- nvinfo : EIATTR_FRAME_SIZE
	.align		4
.L_1:
        /*000c*/ 	.byte	0x04, 0x11
        /*000e*/ 	.short	(.L_3 - .L_2)
	.align		4
.L_2:
        /*0010*/ 	.word	index@(_ZN4gemm14gemm_kernel_NNEPKfS1_P6float4ffiii)
        /*0014*/ 	.word	0x00000000


	//----- nvinfo : EIATTR_REGCOUNT
	.align		4
.L_3:
        /*0018*/ 	.byte	0x04, 0x2f
        /*001a*/ 	.short	(.L_5 - .L_4)
	.align		4
.L_4:
        /*001c*/ 	.word	index@(_ZN22gemm_computational_opt10mysgemm_v7ILi128ELi128ELi8ELi8ELi8EEEviiifPfS1_fS1_)
        /*0020*/ 	.word	0x0000007f


	//----- nvinfo : EIATTR_FRAME_SIZE
	.align		4
.L_5:
        /*0024*/ 	.byte	0x04, 0x11
        /*0026*/ 	.short	(.L_7 - .L_6)
	.align		4
.L_6:
        /*0028*/ 	.word	index@(_ZN22gemm_computational_opt10mysgemm_v7ILi128ELi128ELi8ELi8ELi8EEEviiifPfS1_fS1_)
        /*002c*/ 	.word	0x00000000


	//----- nvinfo : EIATTR_MIN_STACK_SIZE
	.align		4
.L_7:
        /*0030*/ 	.byte	0x04, 0x12
        /*0032*/ 	.short	(.L_9 - .L_8)
	.align		4
.L_8:
        /*0034*/ 	.word	index@(_ZN22gemm_computational_opt10mysgemm_v7ILi128ELi128ELi8ELi8ELi8EEEviiifPfS1_fS1_)
        /*0038*/ 	.word	0x00000000


	//----- nvinfo : EIATTR_MIN_STACK_SIZE
	.align		4
.L_9:
        /*003c*/ 	.byte	0x04, 0x12
        /*003e*/ 	.short	(.L_11 - .L_10)
	.align		4
.L_10:
        /*0040*/ 	.word	index@(_ZN4gemm14gemm_kernel_NNEPKfS1_P6float4ffiii)
        /*0044*/ 	.word	0x00000000
.L_11:


//--------------------- .nv.compat                --------------------------
	.section	.nv.compat,"",@"SHT_CUDA_COMPAT_INFO"
	.align	4
        /*0000*/ 	.byte	0x02, 0x09, 0x00, 0x00, 0x02, 0x02, 0x01, 0x00, 0x02, 0x05, 0x05, 0x00, 0x03, 0x07, 0x01, 0x01
        /*0010*/ 	.byte	0x02, 0x03, 0x00, 0x00, 0x02, 0x06, 0x01, 0x00, 0x04, 0x0b, 0x08, 0x00, 0x09, 0x00, 0x00, 0x00
        /*0020*/ 	.byte	0x00, 0x00, 0x00, 0x00


//--------------------- .nv.info._ZN22gemm_computational_opt10mysgemm_v7ILi128ELi128ELi8ELi8ELi8EEEviiifPfS1_fS1_ --------------------------
	.section	.nv.info._ZN22gemm_computational_opt10mysgemm_v7ILi128ELi128ELi8ELi8ELi8EEEviiifPfS1_fS1_,"",@"SHT_CUDA_INFO"
	.sectionflags	@""
	.align	4


	//----- nvinfo : EIATTR_CUDA_API_VERSION
	.align		4
        /*0000*/ 	.byte	0x04, 0x37
        /*0002*/ 	.short	(.L_13 - .L_12)
.L_12:
        /*0004*/ 	.word	0x00000082


	//----- nvinfo : EIATTR_KPARAM_INFO
	.align		4
.L_13:
        /*0008*/ 	.byte	0x04, 0x17
        /*000a*/ 	.short	(.L_15 - .L_14)
.L_14:
        /*000c*/ 	.word	0x00000000
        /*0010*/ 	.short	0x0007
        /*0012*/ 	.short	0x0028
        /*0014*/ 	.byte	0x00, 0xf5, 0x21, 0x00


	//----- nvinfo : EIATTR_KPARAM_INFO
	.align		4
.L_15:
        /*0018*/ 	.byte	0x04, 0x17
        /*001a*/ 	.short	(.L_17 - .L_16)
.L_16:
        /*001c*/ 	.word	0x00000000
        /*0020*/ 	.short	0x0006
        /*0022*/ 	.short	0x0020
        /*0024*/ 	.byte	0x00, 0xf0, 0x11, 0x00


	//----- nvinfo : EIATTR_KPARAM_INFO
	.align		4
.L_17:
        /*0028*/ 	.byte	0x04, 0x17
        /*002a*/ 	.short	(.L_19 - .L_18)
.L_18:
        /*002c*/ 	.word	0x00000000
        /*0030*/ 	.short	0x0005
        /*0032*/ 	.short	0x0018
        /*0034*/ 	.byte	0x00, 0xf5, 0x21, 0x00


	//----- nvinfo : EIATTR_KPARAM_INFO
	.align		4
.L_19:
        /*0038*/ 	.byte	0x04, 0x17
        /*003a*/ 	.short	(.L_21 - .L_20)
.L_20:
        /*003c*/ 	.word	0x00000000
        /*0040*/ 	.short	0x0004
        /*0042*/ 	.short	0x0010
        /*0044*/ 	.byte	0x00, 0xf5, 0x21, 0x00


	//----- nvinfo : EIATTR_KPARAM_INFO
	.align		4
.L_21:
        /*0048*/ 	.byte	0x04, 0x17
        /*004a*/ 	.short	(.L_23 - .L_22)
.L_22:
        /*004c*/ 	.word	0x00000000
        /*0050*/ 	.short	0x0003
        /*0052*/ 	.short	0x000c
        /*0054*/ 	.byte	0x00, 0xf0, 0x11, 0x00


	//----- nvinfo : EIATTR_KPARAM_INFO
	.align		4
.L_23:
        /*0058*/ 	.byte	0x04, 0x17
        /*005a*/ 	.short	(.L_25 - .L_24)
.L_24:
        /*005c*/ 	.word	0x00000000
        /*0060*/ 	.short	0x0002
        /*0062*/ 	.short	0x0008
        /*0064*/ 	.byte	0x00, 0xf0, 0x11, 0x00


	//----- nvinfo : EIATTR_KPARAM_INFO
	.align		4
.L_25:
        /*0068*/ 	.byte	0x04, 0x17
        /*006a*/ 	.short	(.L_27 - .L_26)
.L_26:
        /*006c*/ 	.word	0x00000000
        /*0070*/ 	.short	0x0001
        /*0072*/ 	.short	0x0004
        /*0074*/ 	.byte	0x00, 0xf0, 0x11, 0x00


	//----- nvinfo : EIATTR_KPARAM_INFO
	.align		4
.L_27:
        /*0078*/ 	.byte	0x04, 0x17
        /*007a*/ 	.short	(.L_29 - .L_28)
.L_28:
        /*007c*/ 	.word	0x00000000
        /*0080*/ 	.short	0x0000
        /*0082*/ 	.short	0x0000
        /*0084*/ 	.byte	0x00, 0xf0, 0x11, 0x00


	//----- nvinfo : EIATTR_SPARSE_MMA_MASK
	.align		4
.L_29:
        /*0088*/ 	.byte	0x03, 0x50
        /*008a*/ 	.short	0x0000


	//----- nvinfo : EIATTR_MAXREG_COUNT
	.align		4
        /*008c*/ 	.byte	0x03, 0x1b
        /*008e*/ 	.short	0x00ff


	//----- nvinfo : EIATTR_NUM_BARRIERS
	.align		4
        /*0090*/ 	.byte	0x02, 0x4c
        /*0092*/ 	.byte	0x01
	.zero		1


	//----- nvinfo : EIATTR_MERCURY_ISA_VERSION
	.align		4
        /*0094*/ 	.byte	0x03, 0x5f
        /*0096*/ 	.short	0x0101


	//----- nvinfo : EIATTR_VRC_CTA_INIT_COUNT
	.align		4
        /*0098*/ 	.byte	0x02, 0x4a
	.zero		1
	.zero		1


	//----- nvinfo : EIATTR_EXIT_INSTR_OFFSETS
	.align		4
        /*009c*/ 	.byte	0x04, 0x1c
        /*009e*/ 	.short	(.L_31 - .L_30)


	//   ....[0]....
.L_30:
        /*00a0*/ 	.word	0x00003a70


	//----- nvinfo : EIATTR_CBANK_PARAM_SIZE
	.align		4
.L_31:
        /*00a4*/ 	.byte	0x03, 0x19
        /*00a6*/ 	.short	0x0030


	//----- nvinfo : EIATTR_PARAM_CBANK
	.align		4
        /*00a8*/ 	.byte	0x04, 0x0a
        /*00aa*/ 	.short	(.L_33 - .L_32)
	.align		4
.L_32:
        /*00ac*/ 	.word	index@(.nv.constant0._ZN22gemm_computational_opt10mysgemm_v7ILi128ELi128ELi8ELi8ELi8EEEviiifPfS1_fS1_)
        /*00b0*/ 	.short	0x0380
        /*00b2*/ 	.short	0x0030


	//----- nvinfo : EIATTR_SW_WAR
	.align		4
.L_33:
        /*00b4*/ 	.byte	0x04, 0x36
        /*00b6*/ 	.short	(.L_35 - .L_34)
.L_34:
        /*00b8*/ 	.word	0x00000008
.L_35:


//--------------------- .nv.info._ZN4gemm14gemm_kernel_NNEPKfS1_P6float4ffiii --------------------------
	.section	.nv.info._ZN4gemm14gemm_kernel_NNEPKfS1_P6float4ffiii,"",@"SHT_CUDA_INFO"
	.sectionflags	@""
	.align	4


	//----- nvinfo : EIATTR_CUDA_API_VERSION
	.align		4
        /*0000*/ 	.byte	0x04, 0x37
        /*0002*/ 	.short	(.L_37 - .L_36)
.L_36:
        /*0004*/ 	.word	0x00000082


	//----- nvinfo : EIATTR_KPARAM_INFO
	.align		4
.L_37:
        /*0008*/ 	.byte	0x04, 0x17
        /*000a*/ 	.short	(.L_39 - .L_38)
.L_38:
        /*000c*/ 	.word	0x00000000
        /*0010*/ 	.short	0x0007
        /*0012*/ 	.short	0x0028
        /*0014*/ 	.byte	0x00, 0xf0, 0x11, 0x00


	//----- nvinfo : EIATTR_KPARAM_INFO
	.align		4
.L_39:
        /*0018*/ 	.byte	0x04, 0x17
        /*001a*/ 	.short	(.L_41 - .L_40)
.L_40:
        /*001c*/ 	.word	0x00000000
        /*0020*/ 	.short	0x0006
        /*0022*/ 	.short	0x0024
        /*0024*/ 	.byte	0x00, 0xf0, 0x11, 0x00


	//----- nvinfo : EIATTR_KPARAM_INFO
	.align		4
.L_41:
        /*0028*/ 	.byte	0x04, 0x17
        /*002a*/ 	.short	(.L_43 - .L_42)
.L_42:
        /*002c*/ 	.word	0x00000000
        /*0030*/ 	.short	0x0005
        /*0032*/ 	.short	0x0020
        /*0034*/ 	.byte	0x00, 0xf0, 0x11, 0x00


	//----- nvinfo : EIATTR_KPARAM_INFO
	.align		4
.L_43:
        /*0038*/ 	.byte	0x04, 0x17
        /*003a*/ 	.short	(.L_45 - .L_44)
.L_44:
        /*003c*/ 	.word	0x00000000
        /*0040*/ 	.short	0x0004
        /*0042*/ 	.short	0x001c
        /*0044*/ 	.byte	0x00, 0xf0, 0x11, 0x00


	//----- nvinfo : EIATTR_KPARAM_INFO
	.align		4
.L_45:
        /*0048*/ 	.byte	0x04, 0x17
        /*004a*/ 	.short	(.L_47 - .L_46)
.L_46:
        /*004c*/ 	.word	0x00000000
        /*0050*/ 	.short	0x0003
        /*0052*/ 	.short	0x0018
        /*0054*/ 	.byte	0x00, 0xf0, 0x11, 0x00


	//----- nvinfo : EIATTR_KPARAM_INFO
	.align		4
.L_47:
        /*0058*/ 	.byte	0x04, 0x17
        /*005a*/ 	.short	(.L_49 - .L_48)
.L_48:
        /*005c*/ 	.word	0x00000000
        /*0060*/ 	.short	0x0002
        /*0062*/ 	.short	0x0010
        /*0064*/ 	.byte	0x00, 0xf5, 0x21, 0x00


	//----- nvinfo : EIATTR_KPARAM_INFO
	.align		4
.L_49:
        /*0068*/ 	.byte	0x04, 0x17
        /*006a*/ 	.short	(.L_51 - .L_50)
.L_50:
        /*006c*/ 	.word	0x00000000
        /*0070*/ 	.short	0x0001
        /*0072*/ 	.short	0x0008
        /*0074*/ 	.byte	0x00, 0xf5, 0x21, 0x00


	//----- nvinfo : EIATTR_KPARAM_INFO
	.align		4
.L_51:
        /*0078*/ 	.byte	0x04, 0x17
        /*007a*/ 	.short	(.L_53 - .L_52)
.L_52:
        /*007c*/ 	.word	0x00000000
        /*0080*/ 	.short	0x0000
        /*0082*/ 	.short	0x0000
        /*0084*/ 	.byte	0x00, 0xf5, 0x21, 0x00


	//----- nvinfo : EIATTR_SPARSE_MMA_MASK
	.align		4
.L_53:
        /*0088*/ 	.byte	0x03, 0x50
        /*008a*/ 	.short	0x0000


	//----- nvinfo : EIATTR_MAXREG_COUNT
	.align		4
        /*008c*/ 	.byte	0x03, 0x1b
        /*008e*/ 	.short	0x00ff


	//----- nvinfo : EIATTR_NUM_BARRIERS
	.align		4
        /*0090*/ 	.byte	0x02, 0x4c
        /*0092*/ 	.byte	0x01
	.zero		1


	//----- nvinfo : EIATTR_MERCURY_ISA_VERSION
	.align		4
        /*0094*/ 	.byte	0x03, 0x5f
        /*0096*/ 	.short	0x0101


	//----- nvinfo : EIATTR_VRC_CTA_INIT_COUNT
	.align		4
        /*0098*/ 	.byte	0x02, 0x4a
	.zero		1
	.zero		1


	//----- nvinfo : EIATTR_EXIT_INSTR_OFFSETS
	.align		4
        /*009c*/ 	.byte	0x04, 0x1c
        /*009e*/ 	.short	(.L_55 - .L_54)


	//   ....[0]....
.L_54:
        /*00a0*/ 	.word	0x000065e0


	//   ....[1]....
        /*00a4*/ 	.word	0x00006650


	//   ....[2]....
        /*00a8*/ 	.word	0x00006970


	//   ....[3]....
        /*00ac*/ 	.word	0x00006990


	//----- nvinfo : EIATTR_CRS_STACK_SIZE
	.align		4
.L_55:
        /*00b0*/ 	.byte	0x04, 0x1e
        /*00b2*/ 	.short	(.L_57 - .L_56)
.L_56:
        /*00b4*/ 	.word	0x00000000


	//----- nvinfo : EIATTR_CBANK_PARAM_SIZE
	.align		4
.L_57:
        /*00b8*/ 	.byte	0x03, 0x19
        /*00ba*/ 	.short	0x002c


	//----- nvinfo : EIATTR_PARAM_CBANK
	.align		4
        /*00bc*/ 	.byte	0x04, 0x0a
        /*00be*/ 	.short	(.L_59 - .L_58)
	.align		4
.L_58:
        /*00c0*/ 	.word	index@(.nv.constant0._ZN4gemm14gemm_kernel_NNEPKfS1_P6float4ffiii)
        /*00c4*/ 	.short	0x0380
        /*00c6*/ 	.short	0x002c


	//----- nvinfo : EIATTR_SW_WAR
	.align		4
.L_59:
        /*00c8*/ 	.byte	0x04, 0x36
        /*00ca*/ 	.short	(.L_61 - .L_60)
.L_60:
        /*00cc*/ 	.word	0x00000008
.L_61:


//--------------------- .nv.callgraph             --------------------------
	.section	.nv.callgraph,"",@"SHT_CUDA_CALLGRAPH"
	.align	4
	.sectionentsize	8
	.align		4
        /*0000*/ 	.word	0x00000000
	.align		4
        /*0004*/ 	.word	0xffffffff
	.align		4
        /*0008*/ 	.word	0x00000000
	.align		4
        /*000c*/ 	.word	0xfffffffe
	.align		4
        /*0010*/ 	.word	0x00000000
	.align		4
        /*0014*/ 	.word	0xfffffffd
	.align		4
        /*0018*/ 	.word	0x00000000
	.align		4
        /*001c*/ 	.word	0xfffffffc


//--------------------- .text._ZN22gemm_computational_opt10mysgemm_v7ILi128ELi128ELi8ELi8ELi8EEEviiifPfS1_fS1_ --------------------------
	.section	.text._ZN22gemm_computational_opt10mysgemm_v7ILi128ELi128ELi8ELi8ELi8EEEviiifPfS1_fS1_,"ax",@progbits
	.align	128
        .global         _ZN22gemm_computational_opt10mysgemm_v7ILi128ELi128ELi8ELi8ELi8EEEviiifPfS1_fS1_
        .type           _ZN22gemm_computational_opt10mysgemm_v7ILi128ELi128ELi8ELi8ELi8EEEviiifPfS1_fS1_,@function
        .size           _ZN22gemm_computational_opt10mysgemm_v7ILi128ELi128ELi8ELi8ELi8EEEviiifPfS1_fS1_,(.L_x_10 - _ZN22gemm_computational_opt10mysgemm_v7ILi128ELi128ELi8ELi8ELi8EEEviiifPfS1_fS1_)
        .other          _ZN22gemm_computational_opt10mysgemm_v7ILi128ELi128ELi8ELi8ELi8EEEviiifPfS1_fS1_,@"STO_CUDA_ENTRY STV_DEFAULT"
_ZN22gemm_computational_opt10mysgemm_v7ILi128ELi128ELi8ELi8ELi8EEEviiifPfS1_fS1_:
.text._ZN22gemm_computational_opt10mysgemm_v7ILi128ELi128ELi8ELi8ELi8EEEviiifPfS1_fS1_:
[----:B------:R-:W-:Y:S01]  /*0000*/  LDC R1, c[0x0][0x37c] ;  /* 0x0000df00ff017b82 */ /* 0x000fe20000000800 */
[----:B------:R-:W0:Y:S07]  /*0010*/  S2R R33, SR_TID.X ;  /* 0x0000000000217919 */ /* 0x000e2e0000002100 */
[----:B------:R-:W1:Y:S01]  /*0020*/  S2UR UR4, SR_CTAID.Y ;  /* 0x00000000000479c3 */ /* 0x000e620000002600 */
[----:B------:R-:W2:Y:S01]  /*0030*/  LDCU.64 UR6, c[0x0][0x390] ;  /* 0x00007200ff0677ac */ /* 0x000ea20008000a00 */
[----:B------:R-:W3:Y:S01]  /*0040*/  S2R R7, SR_CTAID.X ;  /* 0x0000000000077919 */ /* 0x000ee20000002500 */
[----:B------:R-:W4:Y:S05]  /*0050*/  LDCU UR8, c[0x0][0x384] ;  /* 0x00007080ff0877ac */ /* 0x000f2a0008000800 */
[----:B------:R-:W1:Y:S01]  /*0060*/  LDC R8, c[0x0][0x388] ;  /* 0x0000e200ff087b82 */ /* 0x000e620000000800 */
[----:B------:R-:W5:Y:S07]  /*0070*/  LDCU.64 UR10, c[0x0][0x358] ;  /* 0x00006b00ff0a77ac */ /* 0x000f6e0008000a00 */
[----:B------:R-:W2:Y:S01]  /*0080*/  LDC.64 R2, c[0x0][0x398] ;  /* 0x0000e600ff027b82 */ /* 0x000ea20000000a00 */
[----:B0-----:R-:W-:Y:S01]  /*0090*/  SHF.L.U32 R4, R33, 0x2, RZ ;  /* 0x0000000221047819 */ /* 0x001fe200000006ff */
[----:B-1----:R-:W-:Y:S01]  /*00a0*/  IMAD R6, R8, UR4, RZ ;  /* 0x0000000408067c24 */ /* 0x002fe2000f8e02ff */
[----:B------:R-:W-:-:S02]  /*00b0*/  SHF.R.U32.HI R0, RZ, 0x1, R33 ;  /* 0x00000001ff007819 */ /* 0x000fc40000011621 */
[----:B------:R-:W-:Y:S02]  /*00c0*/  LOP3.LUT R5, R4, 0x4, RZ, 0xc0, !PT ;  /* 0x0000000404057812 */ /* 0x000fe400078ec0ff */
[----:B------:R-:W-:Y:S02]  /*00d0*/  SHF.L.U32 R6, R6, 0x7, RZ ;  /* 0x0000000706067819 */ /* 0x000fe400000006ff */
[----:B---3--:R-:W-:Y:S01]  /*00e0*/  SHF.L.U32 R7, R7, 0x7, RZ ;  /* 0x0000000707077819 */ /* 0x008fe200000006ff */
[----:B------:R-:W-:Y:S01]  /*00f0*/  IMAD R5, R0, R8, R5 ;  /* 0x0000000800057224 */ /* 0x000fe200078e0205 */
[----:B------:R-:W-:-:S03]  /*0100*/  LOP3.LUT R4, R4, 0x7c, RZ, 0xc0, !PT ;  /* 0x0000007c04047812 */ /* 0x000fc600078ec0ff */
[----:B--2---:R-:W-:Y:S01]  /*0110*/  IMAD.WIDE.U32 R2, R7, 0x4, R2 ;  /* 0x0000000407027825 */ /* 0x004fe200078e0002 */
[----:B------:R-:W-:Y:S02]  /*0120*/  SHF.R.S32.HI R9, RZ, 0x1f, R5 ;  /* 0x0000001fff097819 */ /* 0x000fe40000011405 */
[C---:B------:R-:W-:Y:S02]  /*0130*/  IADD3 R8, P0, PT, R6.reuse, R5, RZ ;  /* 0x0000000506087210 */ /* 0x040fe40007f1e0ff */
[----:B------:R-:W-:Y:S02]  /*0140*/  SHF.R.U32.HI R5, RZ, 0x5, R33 ;  /* 0x00000005ff057819 */ /* 0x000fe40000011621 */
[----:B------:R-:W-:Y:S02]  /*0150*/  LEA.HI.X.SX32 R9, R6, R9, 0x1, P0 ;  /* 0x0000000906097211 */ /* 0x000fe400000f0eff */
[----:B------:R-:W-:Y:S01]  /*0160*/  LEA R52, P0, R8, UR6, 0x2 ;  /* 0x0000000608347c11 */ /* 0x000fe2000f8010ff */
[----:B----4-:R-:W-:-:S03]  /*0170*/  IMAD R7, R5, UR8, R4 ;  /* 0x0000000805077c24 */ /* 0x010fc6000f8e0204 */
[----:B------:R-:W-:Y:S01]  /*0180*/  LEA.HI.X R53, R8, UR7, R9, 0x2, P0 ;  /* 0x0000000708357c11 */ /* 0x000fe200080f1409 */
[----:B------:R-:W-:-:S04]  /*0190*/  IMAD.WIDE R2, R7, 0x4, R2 ;  /* 0x0000000407027825 */ /* 0x000fc800078e0202 */
[----:B-----5:R-:W2:Y:S04]  /*01a0*/  LDG.E.128 R28, desc[UR10][R52.64] ;  /* 0x0000000a341c7981 */ /* 0x020ea8000c1e1d00 */
[----:B------:R0:W3:Y:S01]  /*01b0*/  LDG.E.128 R8, desc[UR10][R2.64] ;  /* 0x0000000a02087981 */ /* 0x0000e2000c1e1d00 */
[----:B------:R-:W1:Y:S01]  /*01c0*/  S2UR UR5, SR_CgaCtaId ;  /* 0x00000000000579c3 */ /* 0x000e620000008800 */
[----:B------:R-:W-:Y:S01]  /*01d0*/  UMOV UR4, 0x400 ;  /* 0x0000040000047882 */ /* 0x000fe20000000000 */
[C---:B------:R-:W-:Y:S01]  /*01e0*/  SHF.L.U32 R6, R33.reuse, 0x4, RZ ;  /* 0x0000000421067819 */ /* 0x040fe200000006ff */
[----:B------:R-:W-:Y:S01]  /*01f0*/  HFMA2 R118, -RZ, RZ, 0, 0 ;  /* 0x00000000ff767431 */ /* 0x000fe200000001ff */
[----:B------:R-:W-:Y:S01]  /*0200*/  SHF.L.U32 R7, R33, 0xb, RZ ;  /* 0x0000000b21077819 */ /* 0x000fe200000006ff */
[----:B------:R-:W-:Y:S01]  /*0210*/  HFMA2 R120, -RZ, RZ, 0, 0 ;  /* 0x00000000ff787431 */ /* 0x000fe200000001ff */
[----:B------:R-:W-:Y:S01]  /*0220*/  SHF.L.U32 R0, R0, 0x2, RZ ;  /* 0x0000000200007819 */ /* 0x000fe200000006ff */
[----:B------:R-:W-:Y:S01]  /*0230*/  HFMA2 R122, -RZ, RZ, 0, 0 ;  /* 0x00000000ff7a7431 */ /* 0x000fe200000001ff */
[----:B------:R-:W-:-:S02]  /*0240*/  LOP3.LUT R6, R6, 0x1f0, RZ, 0xc0, !PT ;  /* 0x000001f006067812 */ /* 0x000fc400078ec0ff */
[----:B------:R-:W-:Y:S02]  /*0250*/  CS2R R68, SRZ ;  /* 0x0000000000447805 */ /* 0x000fe4000001ff00 */
[----:B------:R-:W-:Y:S01]  /*0260*/  LOP3.LUT R7, R0, 0x800, R7, 0xf8, !PT ;  /* 0x0000080000077812 */ /* 0x000fe200078ef807 */
[----:B------:R-:W-:Y:S01]  /*0270*/  HFMA2 R0, -RZ, RZ, 0, 0 ;  /* 0x00000000ff007431 */ /* 0x000fe200000001ff */
[----:B------:R-:W-:Y:S02]  /*0280*/  LEA R6, R5, R6, 0x9 ;  /* 0x0000000605067211 */ /* 0x000fe400078e48ff */
[----:B------:R-:W-:Y:S02]  /*0290*/  CS2R R64, SRZ ;  /* 0x0000000000407805 */ /* 0x000fe4000001ff00 */
[----:B------:R-:W-:Y:S02]  /*02a0*/  SHF.L.U32 R32, R33, 0x1, RZ ;  /* 0x0000000121207819 */ /* 0x000fe400000006ff */
[----:B------:R-:W-:-:S02]  /*02b0*/  CS2R R66, SRZ ;  /* 0x0000000000427805 */ /* 0x000fc4000001ff00 */
[----:B------:R-:W-:Y:S02]  /*02c0*/  SHF.L.U32 R33, R33, 0x5, RZ ;  /* 0x0000000521217819 */ /* 0x000fe400000006ff */
[----:B0-----:R-:W-:Y:S02]  /*02d0*/  CS2R R2, SRZ ;  /* 0x0000000000027805 */ /* 0x001fe4000001ff00 */
[----:B------:R-:W-:Y:S02]  /*02e0*/  IADD3 R91, PT, PT, R5, 0x8, RZ ;  /* 0x00000008055b7810 */ /* 0x000fe40007ffe0ff */
[----:B------:R-:W-:Y:S02]  /*02f0*/  CS2R R26, SRZ ;  /* 0x00000000001a7805 */ /* 0x000fe4000001ff00 */
[----:B------:R-:W-:Y:S02]  /*0300*/  LOP3.LUT R48, R32, 0x7e0, RZ, 0xc0, !PT ;  /* 0x000007e020307812 */ /* 0x000fe400078ec0ff */
[----:B------:R-:W-:-:S02]  /*0310*/  CS2R R22, SRZ ;  /* 0x0000000000167805 */ /* 0x000fc4000001ff00 */
[----:B------:R-:W-:Y:S01]  /*0320*/  LOP3.LUT R49, R33, 0x1e0, RZ, 0xc0, !PT ;  /* 0x000001e021317812 */ /* 0x000fe200078ec0ff */
[----:B------:R-:W-:Y:S01]  /*0330*/  IMAD R91, R91, UR8, R4 ;  /* 0x000000085b5b7c24 */ /* 0x000fe2000f8e0204 */
[----:B-1----:R-:W-:Y:S01]  /*0340*/  ULEA UR6, UR5, UR4, 0x18 ;  /* 0x0000000405067291 */ /* 0x002fe2000f8ec0ff */
[----:B------:R-:W-:Y:S01]  /*0350*/  IADD3 R88, P0, PT, R52, 0x20, RZ ;  /* 0x0000002034587810 */ /* 0x000fe20007f1e0ff */
[----:B------:R-:W-:Y:S01]  /*0360*/  UIADD3 UR4, UPT, UPT, UR4, 0x2000, URZ ;  /* 0x0000200004047890 */ /* 0x000fe2000fffe0ff */
[----:B------:R-:W-:Y:S02]  /*0370*/  CS2R R4, SRZ ;  /* 0x0000000000047805 */ /* 0x000fe4000001ff00 */
[----:B------:R-:W-:Y:S02]  /*0380*/  CS2R R24, SRZ ;  /* 0x0000000000187805 */ /* 0x000fe4000001ff00 */
[----:B------:R-:W-:Y:S01]  /*0390*/  CS2R R18, SRZ ;  /* 0x0000000000127805 */ /* 0x000fe2000001ff00 */
[----:B------:R-:W-:Y:S01]  /*03a0*/  ULEA UR4, UR5, UR4, 0x18 ;  /* 0x0000000405047291 */ /* 0x000fe2000f8ec0ff */
[----:B------:R-:W-:-:S02]  /*03b0*/  CS2R R12, SRZ ;  /* 0x00000000000c7805 */ /* 0x000fc4000001ff00 */
[----:B------:R-:W-:Y:S02]  /*03c0*/  CS2R R20, SRZ ;  /* 0x0000000000147805 */ /* 0x000fe4000001ff00 */
[----:B------:R-:W-:Y:S02]  /*03d0*/  CS2R R16, SRZ ;  /* 0x0000000000107805 */ /* 0x000fe4000001ff00 */
[----:B------:R-:W-:Y:S02]  /*03e0*/  CS2R R14, SRZ ;  /* 0x00000000000e7805 */ /* 0x000fe4000001ff00 */
[----:B------:R-:W-:Y:S02]  /*03f0*/  CS2R R70, SRZ ;  /* 0x0000000000467805 */ /* 0x000fe4000001ff00 */
[----:B------:R-:W-:Y:S02]  /*0400*/  CS2R R60, SRZ ;  /* 0x00000000003c7805 */ /* 0x000fe4000001ff00 */
        /* <DEDUP_REMOVED lines=9> */
[----:B------:R-:W-:Y:S02]  /*04a0*/  MOV R89, RZ ;  /* 0x000000ff00597202 */ /* 0x000fe40000000f00 */
[----:B------:R-:W-:Y:S02]  /*04b0*/  CS2R R96, SRZ ;  /* 0x0000000000607805 */ /* 0x000fe4000001ff00 */
[----:B------:R-:W-:Y:S02]  /*04c0*/  MOV R105, RZ ;  /* 0x000000ff00697202 */ /* 0x000fe40000000f00 */
[----:B------:R-:W-:-:S02]  /*04d0*/  CS2R R50, SRZ ;  /* 0x0000000000327805 */ /* 0x000fc4000001ff00 */
[----:B------:R-:W-:Y:S01]  /*04e0*/  MOV R109, RZ ;  /* 0x000000ff006d7202 */ /* 0x000fe20000000f00 */
[----:B------:R-:W-:Y:S01]  /*04f0*/  UMOV UR5, 0x1 ;  /* 0x0000000100057882 */ /* 0x000fe20000000000 */
[----:B------:R-:W-:Y:S02]  /*0500*/  MOV R99, RZ ;  /* 0x000000ff00637202 */ /* 0x000fe40000000f00 */
[----:B------:R-:W-:Y:S01]  /*0510*/  IADD3.X R93, PT, PT, RZ, R53, RZ, P0, !PT ;  /* 0x00000035ff5d7210 */ /* 0x000fe200007fe4ff */
[----:B--2---:R-:W-:Y:S04]  /*0520*/  STS [R7+UR6], R28 ;  /* 0x0000001c07007988 */ /* 0x004fe80008000806 */
[----:B------:R-:W-:Y:S04]  /*0530*/  STS [R7+UR6+0x200], R29 ;  /* 0x0002001d07007988 */ /* 0x000fe80008000806 */
[----:B------:R-:W-:Y:S04]  /*0540*/  STS [R7+UR6+0x400], R30 ;  /* 0x0004001e07007988 */ /* 0x000fe80008000806 */
[----:B------:R-:W-:Y:S04]  /*0550*/  STS [R7+UR6+0x600], R31 ;  /* 0x0006001f07007988 */ /* 0x000fe80008000806 */
[----:B---3--:R0:W-:Y:S01]  /*0560*/  STS.128 [R6+UR4], R8 ;  /* 0x0000000806007988 */ /* 0x0081e20008000c04 */
[----:B------:R-:W-:Y:S01]  /*0570*/  BAR.SYNC.DEFER_BLOCKING 0x0 ;  /* 0x0000000000007b1d */ /* 0x000fe20000010000 */
[----:B0-----:R-:W-:-:S02]  /*0580*/  CS2R R8, SRZ ;  /* 0x0000000000087805 */ /* 0x001fc4000001ff00 */
[----:B------:R-:W-:Y:S02]  /*0590*/  CS2R R6, SRZ ;  /* 0x0000000000067805 */ /* 0x000fe4000001ff00 */
[----:B------:R-:W-:Y:S01]  /*05a0*/  CS2R R10, SRZ ;  /* 0x00000000000a7805 */ /* 0x000fe2000001ff00 */
[----:B------:R-:W0:Y:S04]  /*05b0*/  LDS.128 R32, [R48+UR6] ;  /* 0x0000000630207984 */ /* 0x000e280008000c00 */
[----:B------:R-:W1:Y:S04]  /*05c0*/  LDS.128 R36, [R48+UR6+0x10] ;  /* 0x0000100630247984 */ /* 0x000e680008000c00 */
[----:B------:R-:W2:Y:S04]  /*05d0*/  LDS.128 R40, [R49+UR4] ;  /* 0x0000000431287984 */ /* 0x000ea80008000c00 */
[----:B------:R3:W4:Y:S01]  /*05e0*/  LDS.128 R44, [R49+UR4+0x10] ;  /* 0x00001004312c7984 */ /* 0x0007220008000c00 */
[----:B------:R-:W-:Y:S01]  /*05f0*/  UMOV UR4, URZ ;  /* 0x000000ff00047c82 */ /* 0x000fe20008000000 */
[----:B---3--:R-:W-:-:S07]  /*0600*/  CS2R R48, SRZ ;  /* 0x0000000000307805 */ /* 0x008fce000001ff00 */
.L_x_1:
[----:B---3--:R-:W3:Y:S01]  /*0610*/  S2R R90, SR_TID.X ;  /* 0x00000000005a7919 */ /* 0x008ee20000002100 */
[----:B-1----:R-:W1:Y:S01]  /*0620*/  S2UR UR8, SR_CgaCtaId ;  /* 0x00000000000879c3 */ /* 0x002e620000008800 */
[----:B------:R-:W-:Y:S01]  /*0630*/  USHF.L.U32 UR6, UR5, 0xc, URZ ;  /* 0x0000000c05067899 */ /* 0x000fe200080006ff */
[-C--:B0-2---:R-:W-:Y:S01]  /*0640*/  FFMA R108, R41, R33.reuse, R84 ;  /* 0x00000021296c7223 */ /* 0x085fe20000000054 */
[----:B------:R-:W-:Y:S01]  /*0650*/  UMOV UR7, 0x400 ;  /* 0x0000040000077882 */ /* 0x000fe20000000000 */
[----:B----4-:R-:W-:Y:S01]  /*0660*/  FFMA R84, R45, R34, R72 ;  /* 0x000000222d547223 */ /* 0x010fe20000000048 */
[----:B------:R-:W-:Y:S01]  /*0670*/  ULOP3.LUT UR6, UR6, 0x1000, URZ, 0x3c, !UPT ;  /* 0x0000100006067892 */ /* 0x000fe2000f8e3cff */
[-C--:B------:R-:W-:Y:S01]  /*0680*/  FFMA R112, R44, R33.reuse, R83 ;  /* 0x000000212c707223 */ /* 0x080fe20000000053 */
[----:B------:R-:W-:Y:S01]  /*0690*/  UIADD3 UR9, UPT, UPT, UR7, 0x2000, URZ ;  /* 0x0000200007097890 */ /* 0x000fe2000fffe0ff */
[-C--:B------:R-:W-:Y:S01]  /*06a0*/  FFMA R111, R40, R32.reuse, R97 ;  /* 0x00000020286f7223 */ /* 0x080fe20000000061 */
[CC--:B------:R-:W-:Y:S01]  /*06b0*/  FFMA R119, R41.reuse, R32.reuse, R96 ;  /* 0x0000002029777223 */ /* 0x0c0fe20000000060 */
[----:B------:R-:W-:Y:S01]  /*06c0*/  FFMA R107, R42, R32, R99 ;  /* 0x000000202a6b7223 */ /* 0x000fe20000000063 */
[----:B------:R-:W-:Y:S01]  /*06d0*/  MOV R72, UR6 ;  /* 0x0000000600487c02 */ /* 0x000fe20008000f00 */
[----:B------:R-:W-:Y:S01]  /*06e0*/  FFMA R83, R41, R34, R76 ;  /* 0x0000002229537223 */ /* 0x000fe2000000004c */
[-C--:B------:R-:W-:Y:S01]  /*06f0*/  FFMA R103, R43, R32.reuse, R122 ;  /* 0x000000202b677223 */ /* 0x080fe2000000007a */
[-C--:B------:R-:W-:Y:S01]  /*0700*/  FFMA R99, R44, R32.reuse, R109 ;  /* 0x000000202c637223 */ /* 0x080fe2000000006d */
[-C--:B------:R-:W-:Y:S01]  /*0710*/  FFMA R96, R45, R32.reuse, R120 ;  /* 0x000000202d607223 */ /* 0x080fe20000000078 */
[-C--:B------:R-:W-:Y:S01]  /*0720*/  FFMA R97, R46, R32.reuse, R105 ;  /* 0x000000202e617223 */ /* 0x080fe20000000069 */
[----:B------:R-:W-:Y:S01]  /*0730*/  FFMA R32, R47, R32, R118 ;  /* 0x000000202f207223 */ /* 0x000fe20000000076 */
[-C--:B------:R-:W-:Y:S01]  /*0740*/  FFMA R120, R40, R33.reuse, R87 ;  /* 0x0000002128787223 */ /* 0x080fe20000000057 */
[-C--:B------:R-:W-:Y:S01]  /*0750*/  FFMA R118, R42, R33.reuse, R89 ;  /* 0x000000212a767223 */ /* 0x080fe20000000059 */
[-C--:B------:R-:W-:Y:S01]  /*0760*/  FFMA R86, R43, R33.reuse, R86 ;  /* 0x000000212b567223 */ /* 0x080fe20000000056 */
[-C--:B------:R-:W-:Y:S01]  /*0770*/  FFMA R114, R45, R33.reuse, R80 ;  /* 0x000000212d727223 */ /* 0x080fe20000000050 */
[-C--:B------:R-:W-:Y:S01]  /*0780*/  FFMA R85, R46, R33.reuse, R85 ;  /* 0x000000212e557223 */ /* 0x080fe20000000055 */
[----:B------:R-:W-:Y:S01]  /*0790*/  FFMA R116, R47, R33, R82 ;  /* 0x000000212f747223 */ /* 0x000fe20000000052 */
[----:B-1----:R-:W-:Y:S01]  /*07a0*/  ULEA UR7, UR8, UR7, 0x18 ;  /* 0x0000000708077291 */ /* 0x002fe2000f8ec0ff */
[-C--:B------:R-:W-:Y:S01]  /*07b0*/  FFMA R33, R44, R34.reuse, R75 ;  /* 0x000000222c217223 */ /* 0x080fe2000000004b */
[----:B------:R-:W-:Y:S01]  /*07c0*/  ULEA UR9, UR8, UR9, 0x18 ;  /* 0x0000000908097291 */ /* 0x000fe2000f8ec0ff */
[-C--:B------:R-:W-:Y:S01]  /*07d0*/  FFMA R79, R40, R34.reuse, R79 ;  /* 0x00000022284f7223 */ /* 0x080fe2000000004f */
[-C--:B------:R-:W-:Y:S01]  /*07e0*/  FFMA R81, R42, R34.reuse, R81 ;  /* 0x000000222a517223 */ /* 0x080fe20000000051 */
[-C--:B------:R-:W-:Y:S01]  /*07f0*/  FFMA R105, R43, R34.reuse, R78 ;  /* 0x000000222b697223 */ /* 0x080fe2000000004e */
[-C--:B------:R-:W-:Y:S01]  /*0800*/  FFMA R75, R46, R34.reuse, R77 ;  /* 0x000000222e4b7223 */ /* 0x080fe2000000004d */
[C---:B---3--:R-:W-:Y:S01]  /*0810*/  SHF.L.U32 R92, R90.reuse, 0x1, RZ ;  /* 0x000000015a5c7819 */ /* 0x048fe200000006ff */
[----:B------:R-:W-:Y:S01]  /*0820*/  FFMA R34, R47, R34, R74 ;  /* 0x000000222f227223 */ /* 0x000fe2000000004a */
[----:B------:R-:W-:Y:S01]  /*0830*/  SHF.L.U32 R95, R90, 0x5, RZ ;  /* 0x000000055a5f7819 */ /* 0x000fe200000006ff */
[-C--:B------:R-:W-:Y:S01]  /*0840*/  FFMA R82, R41, R35.reuse, R70 ;  /* 0x0000002329527223 */ /* 0x080fe20000000046 */
[----:B------:R-:W-:Y:S01]  /*0850*/  LOP3.LUT R94, R92, 0x7e0, RZ, 0xc0, !PT ;  /* 0x000007e05c5e7812 */ /* 0x000fe200078ec0ff */
[-C--:B------:R-:W-:Y:S01]  /*0860*/  FFMA R122, R40, R35.reuse, R63 ;  /* 0x00000023287a7223 */ /* 0x080fe2000000003f */
[----:B------:R-:W-:Y:S01]  /*0870*/  LOP3.LUT R95, R95, 0x1e0, RZ, 0xc0, !PT ;  /* 0x000001e05f5f7812 */ /* 0x000fe200078ec0ff */
[-C--:B------:R-:W-:Y:S01]  /*0880*/  FFMA R74, R43, R35.reuse, R62 ;  /* 0x000000232b4a7223 */ /* 0x080fe2000000003e */
[--C-:B------:R-:W-:Y:S01]  /*0890*/  IADD3 R76, PT, PT, R94, UR7, R72.reuse ;  /* 0x000000075e4c7c10 */ /* 0x100fe2000fffe048 */
[-C--:B------:R-:W-:Y:S01]  /*08a0*/  FFMA R98, R44, R35.reuse, R61 ;  /* 0x000000232c627223 */ /* 0x080fe2000000003d */
[----:B------:R-:W-:Y:S01]  /*08b0*/  IADD3 R72, PT, PT, R95, UR9, R72 ;  /* 0x000000095f487c10 */ /* 0x000fe2000fffe048 */
[-C--:B------:R-:W-:Y:S01]  /*08c0*/  FFMA R70, R45, R35.reuse, R60 ;  /* 0x000000232d467223 */ /* 0x080fe2000000003c */
[-C--:B------:R-:W-:Y:S01]  /*08d0*/  FFMA R80, R42, R35.reuse, R73 ;  /* 0x000000232a507223 */ /* 0x080fe20000000049 */
[----:B------:R-:W-:Y:S01]  /*08e0*/  LDS.128 R52, [R76+0x200] ;  /* 0x000200004c347984 */ /* 0x000fe20000000c00 */
[----:B------:R-:W-:Y:S01]  /*08f0*/  FFMA R73, R46, R35, R71 ;  /* 0x000000232e497223 */ /* 0x000fe20000000047 */
[-C--:B------:R-:W-:Y:S01]  /*0900*/  FFMA R77, R40, R36.reuse, R19 ;  /* 0x00000024284d7223 */ /* 0x080fe20000000013 */
[-C--:B------:R-:W-:Y:S01]  /*0910*/  FFMA R71, R43, R36.reuse, R14 ;  /* 0x000000242b477223 */ /* 0x080fe2000000000e */
[----:B------:R-:W0:Y:S01]  /*0920*/  LDS.128 R56, [R72+0x200] ;  /* 0x0002000048387984 */ /* 0x000e220000000c00 */
[-C--:B------:R-:W-:Y:S01]  /*0930*/  FFMA R115, R41, R36.reuse, R16 ;  /* 0x0000002429737223 */ /* 0x080fe20000000010 */
[-C--:B------:R-:W-:Y:S01]  /*0940*/  FFMA R19, R42, R36.reuse, R21 ;  /* 0x000000242a137223 */ /* 0x080fe20000000015 */
[-C--:B------:R-:W-:Y:S01]  /*0950*/  FFMA R15, R44, R36.reuse, R15 ;  /* 0x000000242c0f7223 */ /* 0x080fe2000000000f */
[----:B------:R-:W1:Y:S01]  /*0960*/  LDS.128 R60, [R76+0x210] ;  /* 0x000210004c3c7984 */ /* 0x000e620000000c00 */
[-C--:B------:R-:W-:Y:S01]  /*0970*/  FFMA R14, R45, R36.reuse, R12 ;  /* 0x000000242d0e7223 */ /* 0x080fe2000000000c */
[-C--:B------:R-:W-:Y:S01]  /*0980*/  FFMA R101, R46, R36.reuse, R17 ;  /* 0x000000242e657223 */ /* 0x080fe20000000011 */
[----:B------:R-:W-:Y:S01]  /*0990*/  FFMA R106, R47, R36, R20 ;  /* 0x000000242f6a7223 */ /* 0x000fe20000000014 */
[-C--:B------:R-:W-:Y:S01]  /*09a0*/  FFMA R16, R40, R37.reuse, R11 ;  /* 0x0000002528107223 */ /* 0x080fe2000000000b */
[-C--:B------:R-:W-:Y:S01]  /*09b0*/  FFMA R12, R41, R37.reuse, R10 ;  /* 0x00000025290c7223 */ /* 0x080fe2000000000a */
[----:B------:R-:W-:Y:S01]  /*09c0*/  FFMA R36, R44, R37, R23 ;  /* 0x000000252c247223 */ /* 0x000fe20000000017 */
        /* <DEDUP_REMOVED lines=9> */
[CC--:B------:R-:W-:Y:S01]  /*0a60*/  FFMA R124, R42.reuse, R39.reuse, R5 ;  /* 0x000000272a7c7223 */ /* 0x0c0fe20000000005 */
[-C--:B------:R-:W-:Y:S01]  /*0a70*/  FFMA R89, R42, R38.reuse, R9 ;  /* 0x000000262a597223 */ /* 0x080fe20000000009 */
[-C--:B------:R-:W-:Y:S01]  /*0a80*/  FFMA R37, R44, R38.reuse, R27 ;  /* 0x000000262c257223 */ /* 0x080fe2000000001b */
[-C--:B------:R-:W-:Y:S01]  /*0a90*/  FFMA R22, R45, R38.reuse, R22 ;  /* 0x000000262d167223 */ /* 0x080fe20000000016 */
[-C--:B------:R-:W-:Y:S01]  /*0aa0*/  FFMA R35, R46, R38.reuse, R65 ;  /* 0x000000262e237223 */ /* 0x080fe20000000041 */
[----:B------:R-:W-:Y:S01]  /*0ab0*/  FFMA R110, R47, R38, R26 ;  /* 0x000000262f6e7223 */ /* 0x000fe2000000001a */
[----:B------:R-:W2:Y:S01]  /*0ac0*/  LDS.128 R4, [R72+0x210] ;  /* 0x0002100048047984 */ /* 0x000ea20000000c00 */
[-C--:B------:R-:W-:Y:S01]  /*0ad0*/  FFMA R38, R41, R39.reuse, R2 ;  /* 0x0000002729267223 */ /* 0x080fe20000000002 */
[-C--:B------:R-:W-:Y:S01]  /*0ae0*/  FFMA R44, R44, R39.reuse, R67 ;  /* 0x000000272c2c7223 */ /* 0x080fe20000000043 */
[-C--:B------:R-:W-:Y:S01]  /*0af0*/  FFMA R41, R45, R39.reuse, R64 ;  /* 0x000000272d297223 */ /* 0x080fe20000000040 */
[-C--:B------:R-:W-:Y:S01]  /*0b00*/  FFMA R67, R46, R39.reuse, R69 ;  /* 0x000000272e437223 */ /* 0x080fe20000000045 */
[----:B------:R-:W-:Y:S01]  /*0b10*/  LDS.128 R24, [R76+0x400] ;  /* 0x000400004c187984 */ /* 0x000fe20000000c00 */
[-C--:B------:R-:W-:Y:S01]  /*0b20*/  FFMA R40, R40, R39.reuse, R3 ;  /* 0x0000002728287223 */ /* 0x080fe20000000003 */
[-C--:B------:R-:W-:Y:S01]  /*0b30*/  FFMA R20, R43, R39.reuse, R0 ;  /* 0x000000272b147223 */ /* 0x080fe20000000000 */
[----:B------:R-:W-:Y:S01]  /*0b40*/  FFMA R121, R47, R39, R68 ;  /* 0x000000272f797223 */ /* 0x000fe20000000044 */
[----:B------:R-:W-:Y:S01]  /*0b50*/  UIADD3 UR4, UPT, UPT, UR4, 0x8, URZ ;  /* 0x0000000804047890 */ /* 0x000fe2000fffe0ff */
[CC--:B0-----:R-:W-:Y:S01]  /*0b60*/  FFMA R45, R54.reuse, R56.reuse, R79 ;  /* 0x00000038362d7223 */ /* 0x0c1fe2000000004f */
[----:B------:R-:W-:Y:S01]  /*0b70*/  FFMA R46, R55, R56, R122 ;  /* 0x00000038372e7223 */ /* 0x000fe2000000007a */
[-C--:B------:R-:W-:Y:S01]  /*0b80*/  FFMA R3, R54, R58.reuse, R81 ;  /* 0x0000003a36037223 */ /* 0x080fe20000000051 */
[----:B------:R-:W-:Y:S01]  /*0b90*/  FFMA R21, R52, R58, R107 ;  /* 0x0000003a34157223 */ /* 0x000fe2000000006b */
[----:B-1----:R-:W-:Y:S01]  /*0ba0*/  FFMA R79, R62, R56, R11 ;  /* 0x000000383e4f7223 */ /* 0x002fe2000000000b */
[C---:B------:R-:W-:Y:S01]  /*0bb0*/  FFMA R122, R61.reuse, R58, R10 ;  /* 0x0000003a3d7a7223 */ /* 0x040fe2000000000a */
[----:B------:R-:W-:Y:S01]  /*0bc0*/  FFMA R87, R61, R56, R16 ;  /* 0x000000383d577223 */ /* 0x000fe20000000010 */
[----:B------:R-:W0:Y:S01]  /*0bd0*/  LDS.128 R8, [R72+0x400] ;  /* 0x0004000048087984 */ /* 0x000e220000000c00 */
[C---:B------:R-:W-:Y:S01]  /*0be0*/  FFMA R81, R60.reuse, R58, R19 ;  /* 0x0000003a3c517223 */ /* 0x040fe20000000013 */
[-C--:B------:R-:W-:Y:S01]  /*0bf0*/  FFMA R39, R63, R56.reuse, R40 ;  /* 0x000000383f277223 */ /* 0x080fe20000000028 */
[----:B------:R-:W-:Y:S01]  /*0c00*/  FFMA R40, R61, R57, R12 ;  /* 0x000000393d287223 */ /* 0x000fe2000000000c */
[----:B------:R-:W1:Y:S01]  /*0c10*/  LDS.128 R16, [R76+0x410] ;  /* 0x000410004c107984 */ /* 0x000e620000000c00 */
[CC--:B------:R-:W-:Y:S01]  /*0c20*/  FFMA R12, R55.reuse, R59.reuse, R74 ;  /* 0x0000003b370c7223 */ /* 0x0c0fe2000000004a */
[----:B------:R-:W-:Y:S01]  /*0c30*/  FFMA R107, R60, R59, R71 ;  /* 0x0000003b3c6b7223 */ /* 0x000fe20000000047 */
[CC--:B------:R-:W-:Y:S01]  /*0c40*/  FFMA R13, R54.reuse, R57.reuse, R83 ;  /* 0x00000039360d7223 */ /* 0x0c0fe20000000053 */
[----:B------:R-:W-:Y:S01]  /*0c50*/  FFMA R2, R55, R57, R82 ;  /* 0x0000003937027223 */ /* 0x000fe20000000052 */
[----:B------:R-:W-:Y:S01]  /*0c60*/  FFMA R105, R54, R59, R105 ;  /* 0x0000003b36697223 */ /* 0x000fe20000000069 */
[C---:B------:R-:W-:Y:S01]  /*0c70*/  FFMA R109, R53.reuse, R56, R120 ;  /* 0x00000038356d7223 */ /* 0x040fe20000000078 */
[C---:B------:R-:W-:Y:S01]  /*0c80*/  FFMA R108, R53.reuse, R57, R108 ;  /* 0x00000039356c7223 */ /* 0x040fe2000000006c */
[CC--:B------:R-:W-:Y:S01]  /*0c90*/  FFMA R118, R53.reuse, R58.reuse, R118 ;  /* 0x0000003a35767223 */ /* 0x0c0fe20000000076 */
[----:B------:R-:W-:Y:S01]  /*0ca0*/  FFMA R0, R53, R59, R86 ;  /* 0x0000003b35007223 */ /* 0x000fe20000000056 */
[-C--:B------:R-:W-:Y:S01]  /*0cb0*/  FFMA R38, R63, R57.reuse, R38 ;  /* 0x000000393f267223 */ /* 0x080fe20000000026 */
[----:B------:R-:W-:Y:S01]  /*0cc0*/  FFMA R120, R55, R58, R80 ;  /* 0x0000003a37787223 */ /* 0x000fe20000000050 */
[-C--:B------:R-:W-:Y:S01]  /*0cd0*/  FFMA R47, R60, R56.reuse, R77 ;  /* 0x000000383c2f7223 */ /* 0x080fe2000000004d */
[C---:B------:R-:W-:Y:S01]  /*0ce0*/  FFMA R111, R52.reuse, R56, R111 ;  /* 0x00000038346f7223 */ /* 0x040fe2000000006f */
[----:B------:R-:W-:Y:S01]  /*0cf0*/  FFMA R119, R52, R57, R119 ;  /* 0x0000003934777223 */ /* 0x000fe20000000077 */
[C---:B--2---:R-:W-:Y:S01]  /*0d00*/  FFMA R71, R54.reuse, R4, R33 ;  /* 0x0000000436477223 */ /* 0x044fe20000000021 */
[C---:B------:R-:W-:Y:S01]  /*0d10*/  FFMA R74, R54.reuse, R5, R84 ;  /* 0x00000005364a7223 */ /* 0x040fe20000000054 */
[-C--:B------:R-:W-:Y:S01]  /*0d20*/  FFMA R75, R54, R6.reuse, R75 ;  /* 0x00000006364b7223 */ /* 0x080fe2000000004b */
[-C--:B------:R-:W-:Y:S01]  /*0d30*/  FFMA R82, R52, R7.reuse, R32 ;  /* 0x0000000734527223 */ /* 0x080fe20000000020 */
[----:B------:R-:W-:Y:S01]  /*0d40*/  FFMA R54, R54, R7, R34 ;  /* 0x0000000736367223 */ /* 0x000fe20000000022 */
[----:B------:R-:W-:Y:S01]  /*0d50*/  FFMA R69, R62, R6, R35 ;  /* 0x000000063e457223 */ /* 0x000fe20000000023 */
[C---:B------:R-:W-:Y:S01]  /*0d60*/  FFMA R112, R53.reuse, R4, R112 ;  /* 0x0000000435707223 */ /* 0x040fe20000000070 */
[----:B------:R-:W2:Y:S01]  /*0d70*/  LDS.128 R32, [R72+0x410] ;  /* 0x0004100048207984 */ /* 0x000ea20000000c00 */
[C---:B------:R-:W-:Y:S01]  /*0d80*/  FFMA R114, R53.reuse, R5, R114 ;  /* 0x0000000535727223 */ /* 0x040fe20000000072 */
[CC--:B------:R-:W-:Y:S01]  /*0d90*/  FFMA R85, R53.reuse, R6.reuse, R85 ;  /* 0x0000000635557223 */ /* 0x0c0fe20000000055 */
[----:B------:R-:W-:Y:S01]  /*0da0*/  FFMA R116, R53, R7, R116 ;  /* 0x0000000735747223 */ /* 0x000fe20000000074 */
[C---:B------:R-:W-:Y:S01]  /*0db0*/  FFMA R53, R55.reuse, R6, R73 ;  /* 0x0000000637357223 */ /* 0x040fe20000000049 */
[C---:B------:R-:W-:Y:S01]  /*0dc0*/  FFMA R80, R52.reuse, R5, R96 ;  /* 0x0000000534507223 */ /* 0x040fe20000000060 */
[C---:B------:R-:W-:Y:S01]  /*0dd0*/  FFMA R103, R52.reuse, R59, R103 ;  /* 0x0000003b34677223 */ /* 0x040fe20000000067 */
[C---:B------:R-:W-:Y:S01]  /*0de0*/  FFMA R77, R52.reuse, R4, R99 ;  /* 0x00000004344d7223 */ /* 0x040fe20000000063 */
[----:B------:R-:W-:Y:S01]  /*0df0*/  FFMA R83, R52, R6, R97 ;  /* 0x0000000634537223 */ /* 0x000fe20000000061 */
[----:B------:R-:W-:Y:S01]  /*0e00*/  FFMA R96, R55, R7, R100 ;  /* 0x0000000737607223 */ /* 0x000fe20000000064 */
[C---:B------:R-:W-:Y:S01]  /*0e10*/  FFMA R117, R62.reuse, R57, R117 ;  /* 0x000000393e757223 */ /* 0x040fe20000000075 */
[CC--:B------:R-:W-:Y:S01]  /*0e20*/  FFMA R89, R62.reuse, R58.reuse, R89 ;  /* 0x0000003a3e597223 */ /* 0x0c0fe20000000059 */
[C---:B------:R-:W-:Y:S01]  /*0e30*/  FFMA R124, R63.reuse, R58, R124 ;  /* 0x0000003a3f7c7223 */ /* 0x040fe2000000007c */
[-C--:B------:R-:W-:Y:S01]  /*0e40*/  FFMA R113, R62, R59.reuse, R113 ;  /* 0x0000003b3e717223 */ /* 0x080fe20000000071 */
[----:B0-----:R-:W-:Y:S01]  /*0e50*/  FFMA R73, R26, R10, R3 ;  /* 0x0000000a1a497223 */ /* 0x001fe20000000003 */
[----:B------:R-:W-:Y:S01]  /*0e60*/  FFMA R86, R63, R59, R20 ;  /* 0x0000003b3f567223 */ /* 0x000fe20000000014 */
[----:B------:R-:W0:Y:S01]  /*0e70*/  LDC R3, c[0x0][0x388] ;  /* 0x0000e200ff037b82 */ /* 0x000e220000000800 */
[-C--:B------:R-:W-:Y:S01]  /*0e80*/  FFMA R52, R55, R4.reuse, R98 ;  /* 0x0000000437347223 */ /* 0x080fe20000000062 */
[CC--:B------:R-:W-:Y:S01]  /*0e90*/  FFMA R65, R62.reuse, R4.reuse, R37 ;  /* 0x000000043e417223 */ /* 0x0c0fe20000000025 */
[C---:B------:R-:W-:Y:S01]  /*0ea0*/  FFMA R22, R62.reuse, R5, R22 ;  /* 0x000000053e167223 */ /* 0x040fe20000000016 */
[----:B------:R-:W-:Y:S01]  /*0eb0*/  FFMA R100, R62, R7, R110 ;  /* 0x000000073e647223 */ /* 0x000fe2000000006e */
[C---:B------:R-:W-:Y:S01]  /*0ec0*/  FFMA R115, R60.reuse, R57, R115 ;  /* 0x000000393c737223 */ /* 0x040fe20000000073 */
[----:B------:R-:W-:Y:S01]  /*0ed0*/  FFMA R78, R61, R59, R78 ;  /* 0x0000003b3d4e7223 */ /* 0x000fe2000000004e */
[-C--:B------:R-:W-:Y:S01]  /*0ee0*/  FFMA R66, R55, R5.reuse, R70 ;  /* 0x0000000537427223 */ /* 0x080fe20000000046 */
[C---:B------:R-:W-:Y:S01]  /*0ef0*/  FFMA R43, R60.reuse, R4, R15 ;  /* 0x000000043c2b7223 */ /* 0x040fe2000000000f */
[C---:B------:R-:W-:Y:S01]  /*0f00*/  FFMA R20, R60.reuse, R5, R14 ;  /* 0x000000053c147223 */ /* 0x040fe2000000000e */
[C---:B------:R-:W-:Y:S01]  /*0f10*/  FFMA R101, R60.reuse, R6, R101 ;  /* 0x000000063c657223 */ /* 0x040fe20000000065 */
[----:B------:R-:W-:Y:S01]  /*0f20*/  FFMA R106, R60, R7, R106 ;  /* 0x000000073c6a7223 */ /* 0x000fe2000000006a */
        /* <DEDUP_REMOVED lines=8> */
[CC--:B-1----:R-:W-:Y:S01]  /*0fb0*/  FFMA R58, R19.reuse, R8.reuse, R39 ;  /* 0x00000008133a7223 */ /* 0x0c2fe20000000027 */
[-C--:B------:R-:W-:Y:S01]  /*0fc0*/  FFMA R99, R26, R9.reuse, R13 ;  /* 0x000000091a637223 */ /* 0x080fe2000000000d */
[----:B------:R-:W-:Y:S01]  /*0fd0*/  FFMA R84, R19, R9, R38 ;  /* 0x0000000913547223 */ /* 0x000fe20000000026 */
[----:B------:R-:W-:Y:S01]  /*0fe0*/  FFMA R62, R27, R11, R12 ;  /* 0x0000000b1b3e7223 */ /* 0x000fe2000000000c */
[----:B0-----:R-:W-:Y:S01]  /*0ff0*/  ISETP.LE.AND P0, PT, R3, UR4, PT ;  /* 0x0000000403007c0c */ /* 0x001fe2000bf03270 */
[----:B------:R-:W-:Y:S01]  /*1000*/  LDS.128 R36, [R76+0x600] ;  /* 0x000600004c247984 */ /* 0x000fe20000000c00 */
[-C--:B------:R-:W-:Y:S01]  /*1010*/  FFMA R41, R24, R8.reuse, R111 ;  /* 0x0000000818297223 */ /* 0x080fe2000000006f */
[-C--:B------:R-:W-:Y:S01]  /*1020*/  FFMA R44, R25, R8.reuse, R109 ;  /* 0x00000008192c7223 */ /* 0x080fe2000000006d */
[-C--:B------:R-:W-:Y:S01]  /*1030*/  FFMA R45, R26, R8.reuse, R45 ;  /* 0x000000081a2d7223 */ /* 0x080fe2000000002d */
[----:B------:R-:W0:Y:S01]  /*1040*/  LDS.128 R4, [R72+0x600] ;  /* 0x0006000048047984 */ /* 0x000e220000000c00 */
[-C--:B------:R-:W-:Y:S01]  /*1050*/  FFMA R46, R27, R8.reuse, R46 ;  /* 0x000000081b2e7223 */ /* 0x080fe2000000002e */
[-C--:B------:R-:W-:Y:S01]  /*1060*/  FFMA R47, R16, R8.reuse, R47 ;  /* 0x00000008102f7223 */ /* 0x080fe2000000002f */
[-C--:B------:R-:W-:Y:S01]  /*1070*/  FFMA R56, R17, R8.reuse, R87 ;  /* 0x0000000811387223 */ /* 0x080fe20000000057 */
[----:B------:R-:W1:Y:S01]  /*1080*/  LDS.128 R12, [R76+0x610] ;  /* 0x000610004c0c7984 */ /* 0x000e620000000c00 */
[----:B------:R-:W-:Y:S01]  /*1090*/  FFMA R57, R18, R8, R79 ;  /* 0x0000000812397223 */ /* 0x000fe2000000004f */
[-C--:B------:R-:W-:Y:S01]  /*10a0*/  FFMA R119, R24, R9.reuse, R119 ;  /* 0x0000000918777223 */ /* 0x080fe20000000077 */
        /* <DEDUP_REMOVED lines=19> */
[C---:B--2---:R-:W-:Y:S01]  /*11e0*/  FFMA R60, R27.reuse, R32, R52 ;  /* 0x000000201b3c7223 */ /* 0x044fe20000000034 */
[----:B------:R-:W2:Y:S01]  /*11f0*/  LDS.128 R8, [R72+0x610] ;  /* 0x0006100048087984 */ /* 0x000ea20000000c00 */
[C---:B------:R-:W-:Y:S01]  /*1200*/  FFMA R66, R27.reuse, R33, R66 ;  /* 0x000000211b427223 */ /* 0x040fe20000000042 */
[C---:B------:R-:W-:Y:S01]  /*1210*/  FFMA R61, R27.reuse, R34, R53 ;  /* 0x000000221b3d7223 */ /* 0x040fe20000000035 */
[----:B------:R-:W-:Y:S01]  /*1220*/  FFMA R96, R27, R35, R96 ;  /* 0x000000231b607223 */ /* 0x000fe20000000060 */
[C---:B------:R-:W-:Y:S01]  /*1230*/  FFMA R77, R24.reuse, R32, R77 ;  /* 0x00000020184d7223 */ /* 0x040fe2000000004d */
[----:B------:R-:W3:Y:S01]  /*1240*/  @!P0 S2R R27, SR_CTAID.X ;  /* 0x00000000001b8919 */ /* 0x000ee20000002500 */
[C---:B------:R-:W-:Y:S01]  /*1250*/  FFMA R80, R24.reuse, R33, R80 ;  /* 0x0000002118507223 */ /* 0x040fe20000000050 */
[C---:B------:R-:W-:Y:S01]  /*1260*/  FFMA R83, R24.reuse, R34, R83 ;  /* 0x0000002218537223 */ /* 0x040fe20000000053 */
[----:B------:R-:W-:Y:S01]  /*1270*/  FFMA R82, R24, R35, R82 ;  /* 0x0000002318527223 */ /* 0x000fe20000000052 */
[C---:B------:R-:W-:Y:S01]  /*1280*/  FFMA R112, R25.reuse, R32, R112 ;  /* 0x0000002019707223 */ /* 0x040fe20000000070 */
[C---:B------:R-:W-:Y:S01]  /*1290*/  FFMA R114, R25.reuse, R33, R114 ;  /* 0x0000002119727223 */ /* 0x040fe20000000072 */
[C---:B------:R-:W-:Y:S01]  /*12a0*/  FFMA R85, R25.reuse, R34, R85 ;  /* 0x0000002219557223 */ /* 0x040fe20000000055 */
[----:B------:R-:W-:Y:S01]  /*12b0*/  FFMA R116, R25, R35, R116 ;  /* 0x0000002319747223 */ /* 0x000fe20000000074 */
[-C--:B------:R-:W-:Y:S01]  /*12c0*/  FFMA R25, R16, R32.reuse, R43 ;  /* 0x0000002010197223 */ /* 0x080fe2000000002b */
[CC--:B------:R-:W-:Y:S01]  /*12d0*/  FFMA R24, R17.reuse, R32.reuse, R42 ;  /* 0x0000002011187223 */ /* 0x0c0fe2000000002a */
[C---:B------:R-:W-:Y:S01]  /*12e0*/  FFMA R71, R26.reuse, R32, R71 ;  /* 0x000000201a477223 */ /* 0x040fe20000000047 */
[----:B------:R-:W4:Y:S01]  /*12f0*/  @!P0 LDC.64 R42, c[0x0][0x398] ;  /* 0x0000e600ff2a8b82 */ /* 0x000f220000000a00 */
[C---:B------:R-:W-:Y:S01]  /*1300*/  FFMA R74, R26.reuse, R33, R74 ;  /* 0x000000211a4a7223 */ /* 0x040fe2000000004a */
[CC--:B------:R-:W-:Y:S01]  /*1310*/  FFMA R75, R26.reuse, R34.reuse, R75 ;  /* 0x000000221a4b7223 */ /* 0x0c0fe2000000004b */
[----:B------:R-:W-:Y:S01]  /*1320*/  FFMA R26, R26, R35, R54 ;  /* 0x000000231a1a7223 */ /* 0x000fe20000000036 */
[C---:B------:R-:W-:Y:S01]  /*1330*/  FFMA R20, R16.reuse, R33, R20 ;  /* 0x0000002110147223 */ /* 0x040fe20000000014 */
[CC--:B------:R-:W-:Y:S01]  /*1340*/  FFMA R101, R16.reuse, R34.reuse, R101 ;  /* 0x0000002210657223 */ /* 0x0c0fe20000000065 */
[----:B------:R-:W-:Y:S01]  /*1350*/  FFMA R106, R16, R35, R106 ;  /* 0x00000023106a7223 */ /* 0x000fe2000000006a */
        /* <DEDUP_REMOVED lines=11> */
[-C--:B0-----:R-:W-:Y:S01]  /*1410*/  FFMA R41, R36, R4.reuse, R41 ;  /* 0x0000000424297223 */ /* 0x081fe20000000029 */
[-C--:B------:R-:W-:Y:S01]  /*1420*/  FFMA R44, R37, R4.reuse, R44 ;  /* 0x00000004252c7223 */ /* 0x080fe2000000002c */
[-C--:B------:R-:W-:Y:S01]  /*1430*/  FFMA R45, R38, R4.reuse, R45 ;  /* 0x00000004262d7223 */ /* 0x080fe2000000002d */
[-C--:B------:R-:W-:Y:S01]  /*1440*/  FFMA R46, R39, R4.reuse, R46 ;  /* 0x00000004272e7223 */ /* 0x080fe2000000002e */
[-C--:B-1----:R-:W-:Y:S01]  /*1450*/  FFMA R47, R12, R4.reuse, R47 ;  /* 0x000000040c2f7223 */ /* 0x082fe2000000002f */
        /* <DEDUP_REMOVED lines=27> */
[----:B---3--:R-:W-:Y:S01]  /*1610*/  @!P0 SHF.L.U32 R27, R27, 0x7, RZ ;  /* 0x000000071b1b8819 */ /* 0x008fe200000006ff */
[----:B------:R-:W-:Y:S01]  /*1620*/  LDS.128 R4, [R76+0x800] ;  /* 0x000800004c047984 */ /* 0x000fe20000000c00 */
[C---:B--2---:R-:W-:Y:S01]  /*1630*/  FFMA R77, R36.reuse, R8, R77 ;  /* 0x00000008244d7223 */ /* 0x044fe2000000004d */
[C---:B------:R-:W-:Y:S01]  /*1640*/  FFMA R80, R36.reuse, R9, R80 ;  /* 0x0000000924507223 */ /* 0x040fe20000000050 */
[C---:B------:R-:W-:Y:S01]  /*1650*/  FFMA R83, R36.reuse, R10, R83 ;  /* 0x0000000a24537223 */ /* 0x040fe20000000053 */
[----:B------:R-:W0:Y:S01]  /*1660*/  LDS.128 R16, [R72+0x800] ;  /* 0x0008000048107984 */ /* 0x000e220000000c00 */
[----:B------:R-:W-:Y:S01]  /*1670*/  FFMA R82, R36, R11, R82 ;  /* 0x0000000b24527223 */ /* 0x000fe20000000052 */
[C---:B------:R-:W-:Y:S01]  /*1680*/  FFMA R71, R38.reuse, R8, R71 ;  /* 0x0000000826477223 */ /* 0x040fe20000000047 */
[CC--:B------:R-:W-:Y:S01]  /*1690*/  FFMA R74, R38.reuse, R9.reuse, R74 ;  /* 0x00000009264a7223 */ /* 0x0c0fe2000000004a */
[----:B------:R-:W1:Y:S01]  /*16a0*/  LDS.128 R32, [R76+0x810] ;  /* 0x000810004c207984 */ /* 0x000e620000000c00 */
[----:B------:R-:W-:Y:S01]  /*16b0*/  FFMA R75, R38, R10, R75 ;  /* 0x0000000a264b7223 */ /* 0x000fe2000000004b */
[C---:B------:R-:W-:Y:S01]  /*16c0*/  FFMA R60, R39.reuse, R8, R60 ;  /* 0x00000008273c7223 */ /* 0x040fe2000000003c */
[C---:B------:R-:W-:Y:S01]  /*16d0*/  FFMA R66, R39.reuse, R9, R66 ;  /* 0x0000000927427223 */ /* 0x040fe20000000042 */
[C---:B------:R-:W-:Y:S01]  /*16e0*/  FFMA R61, R39.reuse, R10, R61 ;  /* 0x0000000a273d7223 */ /* 0x040fe2000000003d */
[----:B------:R-:W-:Y:S01]  /*16f0*/  FFMA R96, R39, R11, R96 ;  /* 0x0000000b27607223 */ /* 0x000fe20000000060 */
[----:B----4-:R-:W-:-:S04]  /*1700*/  @!P0 IMAD.WIDE.U32 R42, R27, 0x4, R42 ;  /* 0x000000041b2a8825 */ /* 0x010fc800078e002a */
        /* <DEDUP_REMOVED lines=17> */
[----:B------:R-:W2:Y:S01]  /*1820*/  LDS.128 R24, [R72+0x810] ;  /* 0x0008100048187984 */ /* 0x000ea20000000c00 */
[C---:B------:R-:W-:Y:S01]  /*1830*/  FFMA R112, R37.reuse, R8, R112 ;  /* 0x0000000825707223 */ /* 0x040fe20000000070 */
[C---:B------:R-:W-:Y:S01]  /*1840*/  FFMA R114, R37.reuse, R9, R114 ;  /* 0x0000000925727223 */ /* 0x040fe20000000072 */
[C---:B------:R-:W-:Y:S01]  /*1850*/  FFMA R85, R37.reuse, R10, R85 ;  /* 0x0000000a25557223 */ /* 0x040fe20000000055 */
[----:B------:R-:W-:Y:S01]  /*1860*/  LDS.128 R108, [R76+0xa00] ;  /* 0x000a00004c6c7984 */ /* 0x000fe20000000c00 */
[----:B------:R-:W-:Y:S01]  /*1870*/  FFMA R116, R37, R11, R116 ;  /* 0x0000000b25747223 */ /* 0x000fe20000000074 */
[----:B------:R-:W-:Y:S01]  /*1880*/  @!P0 IMAD.WIDE R42, R91, 0x4, R42 ;  /* 0x000000045b2a8825 */ /* 0x000fe200078e022a */
[----:B------:R-:W-:Y:S01]  /*1890*/  @!P0 MOV R52, R88 ;  /* 0x0000005800348202 */ /* 0x000fe20000000f00 */
[----:B------:R-:W3:Y:S01]  /*18a0*/  LDS.128 R12, [R72+0xa00] ;  /* 0x000a0000480c7984 */ /* 0x000ee20000000c00 */
[----:B------:R-:W-:-:S03]  /*18b0*/  @!P0 MOV R53, R93 ;  /* 0x0000005d00358202 */ /* 0x000fc60000000f00 */
[----:B------:R-:W4:Y:S01]  /*18c0*/  LDS.128 R8, [R76+0xa10] ;  /* 0x000a10004c087984 */ /* 0x000f220000000c00 */
        /* <DEDUP_REMOVED lines=32> */
[----:B-----5:R0:W5:Y:S01]  /*1ad0*/  @!P0 LDG.E.128 R48, desc[UR10][R42.64] ;  /* 0x0000000a2a308981 */ /* 0x020162000c1e1d00 */
[----:B--2---:R-:W-:Y:S01]  /*1ae0*/  FFMA R59, R6, R27, R38 ;  /* 0x0000001b063b7223 */ /* 0x004fe20000000026 */
        /* <DEDUP_REMOVED lines=16> */
[----:B---3--:R-:W-:Y:S01]  /*1bf0*/  FFMA R19, R108, R12, R37 ;  /* 0x0000000c6c137223 */ /* 0x008fe20000000025 */
[----:B------:R-:W-:Y:S01]  /*1c00*/  LDS.128 R32, [R76+0xc00] ;  /* 0x000c00004c207984 */ /* 0x000fe20000000c00 */
[----:B------:R-:W-:-:S03]  /*1c10*/  FFMA R77, R4, R24, R77 ;  /* 0x00000018044d7223 */ /* 0x000fc6000000004d */
[----:B0-----:R-:W0:Y:S01]  /*1c20*/  LDS.128 R40, [R72+0xc00] ;  /* 0x000c000048287984 */ /* 0x001e220000000c00 */
[----:B------:R-:W-:-:S03]  /*1c30*/  FFMA R80, R4, R25, R80 ;  /* 0x0000001904507223 */ /* 0x000fc60000000050 */
[----:B------:R-:W1:Y:S01]  /*1c40*/  LDS.128 R36, [R76+0xc10] ;  /* 0x000c10004c247984 */ /* 0x000e620000000c00 */
[C---:B------:R-:W-:Y:S01]  /*1c50*/  FFMA R83, R4.reuse, R26, R83 ;  /* 0x0000001a04537223 */ /* 0x040fe20000000053 */
[----:B------:R-:W-:Y:S01]  /*1c60*/  FFMA R82, R4, R27, R82 ;  /* 0x0000001b04527223 */ /* 0x000fe20000000052 */
[C---:B------:R-:W-:Y:S01]  /*1c70*/  FFMA R112, R5.reuse, R24, R112 ;  /* 0x0000001805707223 */ /* 0x040fe20000000070 */
[C---:B------:R-:W-:Y:S01]  /*1c80*/  FFMA R114, R5.reuse, R25, R114 ;  /* 0x0000001905727223 */ /* 0x040fe20000000072 */
[C---:B------:R-:W-:Y:S01]  /*1c90*/  FFMA R85, R5.reuse, R26, R85 ;  /* 0x0000001a05557223 */ /* 0x040fe20000000055 */
[----:B------:R-:W-:Y:S01]  /*1ca0*/  FFMA R116, R5, R27, R116 ;  /* 0x0000001b05747223 */ /* 0x000fe20000000074 */
[C---:B------:R-:W-:Y:S01]  /*1cb0*/  FFMA R71, R6.reuse, R24, R71 ;  /* 0x0000001806477223 */ /* 0x040fe20000000047 */
[CC--:B------:R-:W-:Y:S01]  /*1cc0*/  FFMA R74, R6.reuse, R25.reuse, R74 ;  /* 0x00000019064a7223 */ /* 0x0c0fe2000000004a */
[----:B------:R-:W-:Y:S01]  /*1cd0*/  FFMA R75, R6, R26, R75 ;  /* 0x0000001a064b7223 */ /* 0x000fe2000000004b */
[C---:B------:R-:W-:Y:S01]  /*1ce0*/  FFMA R60, R7.reuse, R24, R60 ;  /* 0x00000018073c7223 */ /* 0x040fe2000000003c */
[C---:B------:R-:W-:Y:S01]  /*1cf0*/  FFMA R66, R7.reuse, R25, R66 ;  /* 0x0000001907427223 */ /* 0x040fe20000000042 */
[C---:B------:R-:W-:Y:S01]  /*1d00*/  FFMA R61, R7.reuse, R26, R61 ;  /* 0x0000001a073d7223 */ /* 0x040fe2000000003d */
[----:B------:R-:W-:Y:S01]  /*1d10*/  FFMA R96, R7, R27, R96 ;  /* 0x0000001b07607223 */ /* 0x000fe20000000060 */
[-C--:B------:R-:W-:Y:S01]  /*1d20*/  FFMA R44, R109, R12.reuse, R44 ;  /* 0x0000000c6d2c7223 */ /* 0x080fe2000000002c */
[-C--:B------:R-:W-:Y:S01]  /*1d30*/  FFMA R45, R110, R12.reuse, R45 ;  /* 0x0000000c6e2d7223 */ /* 0x080fe2000000002d */
[-C--:B------:R-:W-:Y:S01]  /*1d40*/  FFMA R46, R111, R12.reuse, R46 ;  /* 0x0000000c6f2e7223 */ /* 0x080fe2000000002e */
[-C--:B----4-:R-:W-:Y:S01]  /*1d50*/  FFMA R47, R8, R12.reuse, R47 ;  /* 0x0000000c082f7223 */ /* 0x090fe2000000002f */
        /* <DEDUP_REMOVED lines=27> */
[----:B------:R2:W5:Y:S04]  /*1f10*/  @!P0 LDG.E.128 R28, desc[UR10][R52.64] ;  /* 0x0000000a341c8981 */ /* 0x000568000c1e1d00 */
[----:B------:R-:W-:Y:S04]  /*1f20*/  LDS.128 R24, [R76+0xe00] ;  /* 0x000e00004c187984 */ /* 0x000fe80000000c00 */
[----:B------:R-:W3:Y:S04]  /*1f30*/  LDS.128 R12, [R72+0xe00] ;  /* 0x000e0000480c7984 */ /* 0x000ee80000000c00 */
[----:B--2---:R-:W2:Y:S04]  /*1f40*/  LDS.128 R52, [R76+0xe10] ;  /* 0x000e10004c347984 */ /* 0x004ea80000000c00 */
        /* <DEDUP_REMOVED lines=9> */
[----:B------:R-:W-:-:S02]  /*1fe0*/  ISETP.LE.AND P0, PT, R3, UR4, PT ;  /* 0x0000000403007c0c */ /* 0x000fc4000bf03270 */
[----:B------:R-:W-:Y:S01]  /*1ff0*/  ISETP.LE.AND P1, PT, R3, UR4, PT ;  /* 0x0000000403007c0c */ /* 0x000fe2000bf23270 */
[-C--:B---3--:R-:W-:Y:S01]  /*2000*/  FFMA R97, R24, R12.reuse, R19 ;  /* 0x0000000c18617223 */ /* 0x088fe20000000013 */
[-C--:B------:R-:W-:Y:S01]  /*2010*/  FFMA R87, R25, R12.reuse, R44 ;  /* 0x0000000c19577223 */ /* 0x080fe2000000002c */
[-C--:B------:R-:W-:Y:S01]  /*2020*/  FFMA R79, R26, R12.reuse, R45 ;  /* 0x0000000c1a4f7223 */ /* 0x080fe2000000002d */
[-C--:B------:R-:W-:Y:S01]  /*2030*/  FFMA R63, R27, R12.reuse, R46 ;  /* 0x0000000c1b3f7223 */ /* 0x080fe2000000002e */
[----:B--2---:R-:W-:Y:S02]  /*2040*/  FFMA R19, R52, R12, R47 ;  /* 0x0000000c34137223 */ /* 0x004fe4000000002f */
[----:B------:R-:W0:Y:S01]  /*2050*/  LDS.128 R44, [R72+0xc10] ;  /* 0x000c1000482c7984 */ /* 0x000e220000000c00 */
[C---:B----4-:R-:W-:Y:S01]  /*2060*/  FFMA R77, R108.reuse, R4, R77 ;  /* 0x000000046c4d7223 */ /* 0x050fe2000000004d */
[C---:B------:R-:W-:Y:S01]  /*2070*/  FFMA R80, R108.reuse, R5, R80 ;  /* 0x000000056c507223 */ /* 0x040fe20000000050 */
[C---:B------:R-:W-:Y:S01]  /*2080*/  FFMA R83, R108.reuse, R6, R83 ;  /* 0x000000066c537223 */ /* 0x040fe20000000053 */
[----:B------:R-:W-:Y:S01]  /*2090*/  FFMA R82, R108, R7, R82 ;  /* 0x000000076c527223 */ /* 0x000fe20000000052 */
[C---:B------:R-:W-:Y:S01]  /*20a0*/  FFMA R71, R110.reuse, R4, R71 ;  /* 0x000000046e477223 */ /* 0x040fe20000000047 */
[C---:B------:R-:W-:Y:S01]  /*20b0*/  FFMA R74, R110.reuse, R5, R74 ;  /* 0x000000056e4a7223 */ /* 0x040fe2000000004a */
[C---:B------:R-:W-:Y:S01]  /*20c0*/  FFMA R75, R110.reuse, R6, R75 ;  /* 0x000000066e4b7223 */ /* 0x040fe2000000004b */
[-C--:B------:R-:W-:Y:S01]  /*20d0*/  FFMA R116, R109, R7.reuse, R116 ;  /* 0x000000076d747223 */ /* 0x080fe20000000074 */
[-C--:B------:R-:W-:Y:S01]  /*20e0*/  FFMA R110, R110, R7.reuse, R59 ;  /* 0x000000076e6e7223 */ /* 0x080fe2000000003b */
[-C--:B------:R-:W-:Y:S01]  /*20f0*/  FFMA R108, R111, R7.reuse, R96 ;  /* 0x000000076f6c7223 */ /* 0x080fe20000000060 */
[-C--:B------:R-:W-:Y:S01]  /*2100*/  FFMA R106, R8, R7.reuse, R106 ;  /* 0x00000007086a7223 */ /* 0x080fe2000000006a */
[-C--:B------:R-:W-:Y:S01]  /*2110*/  FFMA R104, R9, R7.reuse, R104 ;  /* 0x0000000709687223 */ /* 0x080fe20000000068 */
[----:B------:R-:W-:Y:S01]  /*2120*/  FFMA R100, R10, R7, R100 ;  /* 0x000000070a647223 */ /* 0x000fe20000000064 */
[C---:B------:R-:W-:Y:S01]  /*2130*/  FFMA R64, R11.reuse, R4, R64 ;  /* 0x000000040b407223 */ /* 0x040fe20000000040 */
[C---:B------:R-:W-:Y:S01]  /*2140*/  FFMA R68, R11.reuse, R5, R68 ;  /* 0x000000050b447223 */ /* 0x040fe20000000044 */
[C---:B------:R-:W-:Y:S01]  /*2150*/  FFMA R67, R11.reuse, R6, R67 ;  /* 0x000000060b437223 */ /* 0x040fe20000000043 */
[----:B------:R-:W-:Y:S01]  /*2160*/  FFMA R98, R11, R7, R98 ;  /* 0x000000070b627223 */ /* 0x000fe20000000062 */
[-C--:B------:R-:W-:Y:S01]  /*2170*/  FFMA R11, R53, R12.reuse, R56 ;  /* 0x0000000c350b7223 */ /* 0x080fe20000000038 */
[-C--:B------:R-:W-:Y:S01]  /*2180*/  FFMA R7, R54, R12.reuse, R57 ;  /* 0x0000000c36077223 */ /* 0x080fe20000000039 */
[----:B------:R-:W-:-:S02]  /*2190*/  FFMA R3, R55, R12, R58 ;  /* 0x0000000c37037223 */ /* 0x000fc4000000003a */
[----:B------:R-:W1:Y:S01]  /*21a0*/  LDS.128 R56, [R72+0xe10] ;  /* 0x000e100048387984 */ /* 0x000e620000000c00 */
[-C--:B------:R-:W-:Y:S01]  /*21b0*/  FFMA R70, R33, R41.reuse, R70 ;  /* 0x0000002921467223 */ /* 0x080fe20000000046 */
[----:B------:R-:W-:Y:S01]  /*21c0*/  FFMA R99, R34, R41, R99 ;  /* 0x0000002922637223 */ /* 0x000fe20000000063 */
[CC--:B------:R-:W-:Y:S01]  /*21d0*/  FFMA R112, R109.reuse, R4.reuse, R112 ;  /* 0x000000046d707223 */ /* 0x0c0fe20000000070 */
[-C--:B------:R-:W-:Y:S01]  /*21e0*/  FFMA R114, R109, R5.reuse, R114 ;  /* 0x000000056d727223 */ /* 0x080fe20000000072 */
[CC--:B------:R-:W-:Y:S01]  /*21f0*/  FFMA R60, R111.reuse, R4.reuse, R60 ;  /* 0x000000046f3c7223 */ /* 0x0c0fe2000000003c */
[-C--:B------:R-:W-:Y:S01]  /*2200*/  FFMA R66, R111, R5.reuse, R66 ;  /* 0x000000056f427223 */ /* 0x080fe20000000042 */
[CC--:B------:R-:W-:Y:S01]  /*2210*/  FFMA R17, R8.reuse, R4.reuse, R17 ;  /* 0x0000000408117223 */ /* 0x0c0fe20000000011 */
[-C--:B------:R-:W-:Y:S01]  /*2220*/  FFMA R20, R8, R5.reuse, R20 ;  /* 0x0000000508147223 */ /* 0x080fe20000000014 */
[CC--:B------:R-:W-:Y:S01]  /*2230*/  FFMA R18, R9.reuse, R4.reuse, R18 ;  /* 0x0000000409127223 */ /* 0x0c0fe20000000012 */
[-C--:B------:R-:W-:Y:S01]  /*2240*/  FFMA R102, R9, R5.reuse, R102 ;  /* 0x0000000509667223 */ /* 0x080fe20000000066 */
[C---:B------:R-:W-:Y:S01]  /*2250*/  FFMA R65, R10.reuse, R4, R65 ;  /* 0x000000040a417223 */ /* 0x040fe20000000041 */
[C---:B------:R-:W-:Y:S01]  /*2260*/  FFMA R22, R10.reuse, R5, R22 ;  /* 0x000000050a167223 */ /* 0x040fe20000000016 */
[----:B------:R-:W-:Y:S01]  /*2270*/  FFMA R69, R10, R6, R69 ;  /* 0x000000060a457223 */ /* 0x000fe20000000045 */
[-C--:B------:R-:W-:Y:S01]  /*2280*/  FFMA R2, R35, R41.reuse, R2 ;  /* 0x0000002923027223 */ /* 0x080fe20000000002 */
[----:B------:R-:W-:Y:S01]  /*2290*/  FFMA R21, R32, R42, R21 ;  /* 0x0000002a20157223 */ /* 0x000fe20000000015 */
[-C--:B------:R-:W-:Y:S01]  /*22a0*/  FFMA R101, R8, R6.reuse, R101 ;  /* 0x0000000608657223 */ /* 0x080fe20000000065 */
        /* <DEDUP_REMOVED lines=13> */
[----:B------:R-:W-:Y:S01]  /*2380*/  FFMA R0, R33, R43, R0 ;  /* 0x0000002b21007223 */ /* 0x000fe20000000000 */
        /* <DEDUP_REMOVED lines=10> */
[----:B------:R-:W-:Y:S01]  /*2430*/  FFMA R61, R111, R6, R61 ;  /* 0x000000066f3d7223 */ /* 0x000fe2000000003d */
[----:B------:R-:W-:Y:S01]  /*2440*/  FFMA R70, R27, R13, R2 ;  /* 0x0000000d1b467223 */ /* 0x000fe20000000002 */
[----:B------:R-:W-:Y:S01]  /*2450*/  FFMA R99, R24, R14, R21 ;  /* 0x0000000e18637223 */ /* 0x000fe20000000015 */
[C---:B0-----:R-:W-:Y:S01]  /*2460*/  FFMA R17, R36.reuse, R44, R17 ;  /* 0x0000002c24117223 */ /* 0x041fe20000000011 */
[----:B------:R-:W-:Y:S01]  /*2470*/  FFMA R20, R36, R45, R20 ;  /* 0x0000002d24147223 */ /* 0x000fe20000000014 */
[-C--:B------:R-:W-:Y:S01]  /*2480*/  FFMA R96, R24, R13.reuse, R119 ;  /* 0x0000000d18607223 */ /* 0x080fe20000000077 */
[-C--:B------:R-:W-:Y:S01]  /*2490*/  FFMA R16, R52, R13.reuse, R115 ;  /* 0x0000000d34107223 */ /* 0x080fe20000000073 */
[-C--:B------:R-:W-:Y:S01]  /*24a0*/  FFMA R10, R53, R13.reuse, R10 ;  /* 0x0000000d350a7223 */ /* 0x080fe2000000000a */
[-C--:B------:R-:W-:Y:S01]  /*24b0*/  FFMA R6, R54, R13.reuse, R117 ;  /* 0x0000000d36067223 */ /* 0x080fe20000000075 */
[----:B------:R-:W-:Y:S01]  /*24c0*/  FFMA R2, R55, R13, R4 ;  /* 0x0000000d37027223 */ /* 0x000fe20000000004 */
[-C--:B------:R-:W-:Y:S01]  /*24d0*/  FFMA R81, R26, R14.reuse, R73 ;  /* 0x0000000e1a517223 */ /* 0x080fe20000000049 */
[----:B------:R-:W-:Y:S01]  /*24e0*/  FFMA R21, R52, R14, R5 ;  /* 0x0000000e34157223 */ /* 0x000fe20000000005 */
[C---:B------:R-:W-:Y:S01]  /*24f0*/  FFMA R101, R36.reuse, R46, R101 ;  /* 0x0000002e24657223 */ /* 0x040fe20000000065 */
        /* <DEDUP_REMOVED lines=14> */
[C---:B-1----:R-:W-:Y:S01]  /*25e0*/  FFMA R15, R52.reuse, R56, R17 ;  /* 0x00000038340f7223 */ /* 0x042fe20000000011 */
[C---:B------:R-:W-:Y:S01]  /*25f0*/  FFMA R12, R52.reuse, R57, R20 ;  /* 0x00000039340c7223 */ /* 0x040fe20000000014 */
[C---:B------:R-:W-:Y:S01]  /*2600*/  FFMA R17, R52.reuse, R58, R101 ;  /* 0x0000003a34117223 */ /* 0x040fe20000000065 */
[----:B------:R-:W-:-:S02]  /*2610*/  FFMA R20, R52, R59, R106 ;  /* 0x0000003b34147223 */ /* 0x000fc4000000006a */
[----:B------:R-:W0:Y:S01]  /*2620*/  LDC R52, c[0x0][0x384] ;  /* 0x0000e100ff347b82 */ /* 0x000e220000000800 */
[-C--:B------:R-:W-:Y:S01]  /*2630*/  FFMA R77, R32, R44.reuse, R77 ;  /* 0x0000002c204d7223 */ /* 0x080fe2000000004d */
[-C--:B------:R-:W-:Y:S01]  /*2640*/  FFMA R71, R34, R44.reuse, R71 ;  /* 0x0000002c22477223 */ /* 0x080fe20000000047 */
[C---:B------:R-:W-:Y:S02]  /*2650*/  FFMA R60, R35.reuse, R44, R60 ;  /* 0x0000002c233c7223 */ /* 0x040fe4000000003c */
[----:B------:R-:W-:Y:S01]  /*2660*/  FFMA R109, R24, R56, R77 ;  /* 0x00000038186d7223 */ /* 0x000fe2000000004d */
[----:B------:R-:W-:Y:S01]  /*2670*/  FFMA R77, R34, R46, R75 ;  /* 0x0000002e224d7223 */ /* 0x000fe2000000004b */
[----:B------:R-:W-:Y:S01]  /*2680*/  FFMA R75, R26, R56, R71 ;  /* 0x000000381a4b7223 */ /* 0x000fe20000000047 */
[C---:B------:R-:W-:Y:S01]  /*2690*/  FFMA R66, R35.reuse, R45, R66 ;  /* 0x0000002d23427223 */ /* 0x040fe20000000042 */
[CC--:B------:R-:W-:Y:S01]  /*26a0*/  FFMA R71, R35.reuse, R46.reuse, R61 ;  /* 0x0000002e23477223 */ /* 0x0c0fe2000000003d */
[----:B------:R-:W-:Y:S01]  /*26b0*/  FFMA R108, R35, R47, R108 ;  /* 0x0000002f236c7223 */ /* 0x000fe2000000006c */
[C---:B------:R-:W-:Y:S01]  /*26c0*/  FFMA R80, R32.reuse, R45, R80 ;  /* 0x0000002d20507223 */ /* 0x040fe20000000050 */
[C---:B------:R-:W-:Y:S01]  /*26d0*/  FFMA R83, R32.reuse, R46, R83 ;  /* 0x0000002e20537223 */ /* 0x040fe20000000053 */
[----:B------:R-:W-:Y:S01]  /*26e0*/  FFMA R82, R32, R47, R82 ;  /* 0x0000002f20527223 */ /* 0x000fe20000000052 */
[CC--:B------:R-:W-:Y:S01]  /*26f0*/  FFMA R65, R38.reuse, R44.reuse, R65 ;  /* 0x0000002c26417223 */ /* 0x0c0fe20000000041 */
[C---:B------:R-:W-:Y:S01]  /*2700*/  FFMA R112, R33.reuse, R44, R112 ;  /* 0x0000002c21707223 */ /* 0x040fe20000000070 */
[C---:B------:R-:W-:Y:S01]  /*2710*/  FFMA R114, R33.reuse, R45, R114 ;  /* 0x0000002d21727223 */ /* 0x040fe20000000072 */
[C---:B------:R-:W-:Y:S01]  /*2720*/  FFMA R85, R33.reuse, R46, R85 ;  /* 0x0000002e21557223 */ /* 0x040fe20000000055 */
[----:B------:R-:W-:Y:S01]  /*2730*/  FFMA R116, R33, R47, R116 ;  /* 0x0000002f21747223 */ /* 0x000fe20000000074 */
[C---:B------:R-:W-:Y:S01]  /*2740*/  FFMA R61, R27.reuse, R56, R60 ;  /* 0x000000381b3d7223 */ /* 0x040fe2000000003c */
[----:B------:R-:W-:Y:S01]  /*2750*/  FFMA R69, R38, R46, R69 ;  /* 0x0000002e26457223 */ /* 0x000fe20000000045 */
[C---:B------:R-:W-:Y:S01]  /*2760*/  FFMA R60, R27.reuse, R57, R66 ;  /* 0x000000391b3c7223 */ /* 0x040fe20000000042 */
[CC--:B------:R-:W-:Y:S01]  /*2770*/  FFMA R71, R27.reuse, R58.reuse, R71 ;  /* 0x0000003a1b477223 */ /* 0x0c0fe20000000047 */
[----:B------:R-:W-:Y:S01]  /*2780*/  FFMA R66, R27, R59, R108 ;  /* 0x0000003b1b427223 */ /* 0x000fe2000000006c */
[C---:B------:R-:W-:Y:S01]  /*2790*/  FFMA R120, R24.reuse, R57, R80 ;  /* 0x0000003918787223 */ /* 0x040fe20000000050 */
[C---:B------:R-:W-:Y:S01]  /*27a0*/  FFMA R105, R24.reuse, R58, R83 ;  /* 0x0000003a18697223 */ /* 0x040fe20000000053 */
[----:B------:R-:W-:Y:S01]  /*27b0*/  FFMA R118, R24, R59, R82 ;  /* 0x0000003b18767223 */ /* 0x000fe20000000052 */
[----:B------:R-:W-:Y:S01]  /*27c0*/  FFMA R74, R34, R45, R74 ;  /* 0x0000002d224a7223 */ /* 0x000fe2000000004a */
[----:B------:R-:W-:Y:S01]  /*27d0*/  FFMA R27, R54, R56, R65 ;  /* 0x00000038361b7223 */ /* 0x000fe20000000041 */
[----:B------:R-:W-:Y:S01]  /*27e0*/  FFMA R64, R39, R44, R64 ;  /* 0x0000002c27407223 */ /* 0x000fe20000000040 */
[C---:B------:R-:W-:Y:S01]  /*27f0*/  FFMA R83, R25.reuse, R56, R112 ;  /* 0x0000003819537223 */ /* 0x040fe20000000070 */
[C---:B------:R-:W-:Y:S01]  /*2800*/  FFMA R80, R25.reuse, R57, R114 ;  /* 0x0000003919507223 */ /* 0x040fe20000000072 */
[C---:B------:R-:W-:Y:S01]  /*2810*/  FFMA R85, R25.reuse, R58, R85 ;  /* 0x0000003a19557223 */ /* 0x040fe20000000055 */
[----:B------:R-:W-:Y:S01]  /*2820*/  FFMA R82, R25, R59, R116 ;  /* 0x0000003b19527223 */ /* 0x000fe20000000074 */
[----:B------:R-:W-:Y:S01]  /*2830*/  FFMA R110, R34, R47, R110 ;  /* 0x0000002f226e7223 */ /* 0x000fe2000000006e */
[----:B------:R-:W-:Y:S01]  /*2840*/  FFMA R18, R37, R44, R18 ;  /* 0x0000002c25127223 */ /* 0x000fe20000000012 */
[----:B------:R-:W-:Y:S01]  /*2850*/  FFMA R65, R54, R58, R69 ;  /* 0x0000003a36417223 */ /* 0x000fe20000000045 */
[-C--:B------:R-:W-:Y:S01]  /*2860*/  FFMA R68, R39, R45.reuse, R68 ;  /* 0x0000002d27447223 */ /* 0x080fe20000000044 */
[C---:B------:R-:W-:Y:S01]  /*2870*/  FFMA R102, R37.reuse, R45, R102 ;  /* 0x0000002d25667223 */ /* 0x040fe20000000066 */
[CC--:B------:R-:W-:Y:S01]  /*2880*/  FFMA R25, R37.reuse, R46.reuse, R23 ;  /* 0x0000002e25197223 */ /* 0x0c0fe20000000017 */
[----:B------:R-:W-:Y:S01]  /*2890*/  FFMA R104, R37, R47, R104 ;  /* 0x0000002f25687223 */ /* 0x000fe20000000068 */
[C---:B------:R-:W-:Y:S01]  /*28a0*/  FFMA R22, R38.reuse, R45, R22 ;  /* 0x0000002d26167223 */ /* 0x040fe20000000016 */
[-C--:B------:R-:W-:Y:S01]  /*28b0*/  FFMA R100, R38, R47.reuse, R100 ;  /* 0x0000002f26647223 */ /* 0x080fe20000000064 */
[C---:B------:R-:W-:Y:S01]  /*28c0*/  FFMA R69, R39.reuse, R46, R67 ;  /* 0x0000002e27457223 */ /* 0x040fe20000000043 */
[----:B------:R-:W-:Y:S01]  /*28d0*/  FFMA R98, R39, R47, R98 ;  /* 0x0000002f27627223 */ /* 0x000fe20000000062 */
[C---:B------:R-:W-:Y:S01]  /*28e0*/  FFMA R72, R26.reuse, R57, R74 ;  /* 0x000000391a487223 */ /* 0x040fe2000000004a */
[----:B------:R-:W-:Y:S01]  /*28f0*/  FFMA R67, R55, R56, R64 ;  /* 0x0000003837437223 */ /* 0x000fe20000000040 */
[C---:B------:R-:W-:Y:S01]  /*2900*/  FFMA R77, R26.reuse, R58, R77 ;  /* 0x0000003a1a4d7223 */ /* 0x040fe2000000004d */
        /* <DEDUP_REMOVED lines=8> */
[----:B------:R-:W-:Y:S01]  /*2990*/  IADD3 R88, P2, PT, R88, 0x20, RZ ;  /* 0x0000002058587810 */ /* 0x000fe20007f5e0ff */
[C---:B------:R-:W-:Y:S01]  /*29a0*/  FFMA R69, R55.reuse, R58, R69 ;  /* 0x0000003a37457223 */ /* 0x040fe20000000045 */
[----:B------:R-:W-:Y:S01]  /*29b0*/  FFMA R68, R55, R59, R98 ;  /* 0x0000003b37447223 */ /* 0x000fe20000000062 */
[----:B0-----:R-:W-:Y:S10]  /*29c0*/  @P0 BRA `(.L_x_0) ;  /* 0x0000000000400947 */ /* 0x001ff40003800000 */
[----:B------:R-:W-:Y:S01]  /*29d0*/  ULEA UR6, UR5, UR7, 0xc ;  /* 0x0000000705067291 */ /* 0x000fe2000f8e60ff */
[----:B------:R-:W-:Y:S01]  /*29e0*/  SHF.L.U32 R33, R90, 0xb, RZ ;  /* 0x0000000b5a217819 */ /* 0x000fe200000006ff */
[----:B------:R-:W-:Y:S02]  /*29f0*/  ULEA UR7, UR5, UR9, 0xc ;  /* 0x0000000905077291 */ /* 0x000fe4000f8e60ff */
[----:B------:R-:W-:Y:S01]  /*2a00*/  ULOP3.LUT UR5, UR5, 0x1, URZ, 0x3c, !UPT ;  /* 0x0000000105057892 */ /* 0x000fe2000f8e3cff */
[----:B------:R-:W-:-:S03]  /*2a10*/  LOP3.LUT R92, R33, 0xffc, R92, 0xc8, !PT ;  /* 0x00000ffc215c7812 */ /* 0x000fc600078ec85c */
[----:B------:R-:W-:Y:S02]  /*2a20*/  LEA R53, R90, UR7, 0x4 ;  /* 0x000000075a357c11 */ /* 0x000fe4000f8e20ff */
[----:B-----5:R0:W-:Y:S04]  /*2a30*/  STS [R92+UR6], R28 ;  /* 0x0000001c5c007988 */ /* 0x0201e80008000806 */
[----:B------:R0:W-:Y:S04]  /*2a40*/  STS [R92+UR6+0x200], R29 ;  /* 0x0002001d5c007988 */ /* 0x0001e80008000806 */
[----:B------:R0:W-:Y:S04]  /*2a50*/  STS [R92+UR6+0x400], R30 ;  /* 0x0004001e5c007988 */ /* 0x0001e80008000806 */
[----:B------:R0:W-:Y:S04]  /*2a60*/  STS [R92+UR6+0x600], R31 ;  /* 0x0006001f5c007988 */ /* 0x0001e80008000806 */
[----:B------:R0:W-:Y:S01]  /*2a70*/  STS.128 [R53], R48 ;  /* 0x0000003035007388 */ /* 0x0001e20000000c00 */
[----:B------:R-:W-:Y:S06]  /*2a80*/  BAR.SYNC.DEFER_BLOCKING 0x0 ;  /* 0x0000000000007b1d */ /* 0x000fec0000010000 */
[----:B------:R0:W1:Y:S04]  /*2a90*/  LDS.128 R32, [R94+UR6] ;  /* 0x000000065e207984 */ /* 0x0000680008000c00 */
[----:B------:R0:W2:Y:S04]  /*2aa0*/  LDS.128 R36, [R94+UR6+0x10] ;  /* 0x000010065e247984 */ /* 0x0000a80008000c00 */
[----:B------:R0:W3:Y:S04]  /*2ab0*/  LDS.128 R40, [R95+UR7] ;  /* 0x000000075f287984 */ /* 0x0000e80008000c00 */
[----:B------:R0:W4:Y:S02]  /*2ac0*/  LDS.128 R44, [R95+UR7+0x10] ;  /* 0x000010075f2c7984 */ /* 0x0001240008000c00 */
.L_x_0:
[----:B------:R-:W-:Y:S02]  /*2ad0*/  IADD3.X R93, PT, PT, RZ, R93, RZ, P2, !PT ;  /* 0x0000005dff5d7210 */ /* 0x000fe400017fe4ff */
[----:B------:R-:W-:Y:S01]  /*2ae0*/  LEA R91, R52, R91, 0x3 ;  /* 0x0000005b345b7211 */ /* 0x000fe200078e18ff */
[----:B------:R-:W-:Y:S06]  /*2af0*/  @!P1 BRA `(.L_x_1) ;  /* 0xffffffd800c49947 */ /* 0x000fec000383ffff */
[----:B---3--:R-:W3:Y:S01]  /*2b00*/  S2R R41, SR_CTAID.X ;  /* 0x0000000000297919 */ /* 0x008ee20000002500 */
[----:B------:R-:W3:Y:S01]  /*2b10*/  S2UR UR6, SR_CTAID.Y ;  /* 0x00000000000679c3 */ /* 0x000ee20000002600 */
[----:B0----5:R-:W-:Y:S01]  /*2b20*/  SHF.R.U32.HI R29, RZ, 0x1, R90 ;  /* 0x00000001ff1d7819 */ /* 0x021fe2000001165a */
[----:B------:R-:W4:Y:S01]  /*2b30*/  LDCU.64 UR4, c[0x0][0x3a8] ;  /* 0x00007500ff0477ac */ /* 0x000f220008000a00 */
[----:B------:R-:W-:Y:S02]  /*2b40*/  SHF.L.U32 R90, R90, 0x3, RZ ;  /* 0x000000035a5a7819 */ /* 0x000fe400000006ff */
[----:B------:R-:W-:Y:S01]  /*2b50*/  LOP3.LUT R29, R29, 0x1f8, RZ, 0xc0, !PT ;  /* 0x000001f81d1d7812 */ /* 0x000fe200078ec0ff */
[----:B------:R-:W0:Y:S01]  /*2b60*/  LDCU UR7, c[0x0][0x3a0] ;  /* 0x00007400ff0777ac */ /* 0x000e220008000800 */
[----:B------:R-:W-:-:S05]  /*2b70*/  LOP3.LUT R90, R90, 0x78, RZ, 0xc0, !PT ;  /* 0x000000785a5a7812 */ /* 0x000fca00078ec0ff */
[----:B--2---:R-:W-:Y:S02]  /*2b80*/  IMAD R37, R29, R52, R90 ;  /* 0x000000341d257224 */ /* 0x004fe400078e025a */
[----:B---3--:R-:W-:Y:S01]  /*2b90*/  IMAD R41, R52, UR6, R41 ;  /* 0x0000000634297c24 */ /* 0x008fe2000f8e0229 */
[----:B------:R-:W2:Y:S04]  /*2ba0*/  LDCU UR6, c[0x0][0x38c] ;  /* 0x00007180ff0677ac */ /* 0x000ea80008000800 */
[----:B------:R-:W-:-:S04]  /*2bb0*/  SHF.L.U32 R41, R41, 0x7, RZ ;  /* 0x0000000729297819 */ /* 0x000fc800000006ff */
[----:B------:R-:W-:Y:S02]  /*2bc0*/  SHF.R.S32.HI R40, RZ, 0x1f, R41 ;  /* 0x0000001fff287819 */ /* 0x000fe40000011429 */
[----:B------:R-:W-:-:S04]  /*2bd0*/  IADD3 R28, P0, PT, R41, R37, RZ ;  /* 0x00000025291c7210 */ /* 0x000fc80007f1e0ff */
[----:B------:R-:W-:Y:S02]  /*2be0*/  LEA.HI.X.SX32 R29, R37, R40, 0x1, P0 ;  /* 0x00000028251d7211 */ /* 0x000fe400000f0eff */
[----:B----4-:R-:W-:-:S04]  /*2bf0*/  LEA R44, P0, R28, UR4, 0x2 ;  /* 0x000000041c2c7c11 */ /* 0x010fc8000f8010ff */
[----:B------:R-:W-:-:S05]  /*2c00*/  LEA.HI.X R45, R28, UR5, R29, 0x2, P0 ;  /* 0x000000051c2d7c11 */ /* 0x000fca00080f141d */
[----:B-1----:R-:W0:Y:S04]  /*2c10*/  LDG.E.128 R32, desc[UR10][R44.64] ;  /* 0x0000000a2c207981 */ /* 0x002e28000c1e1d00 */
[----:B------:R-:W3:Y:S01]  /*2c20*/  LDG.E.128 R28, desc[UR10][R44.64+0x10] ;  /* 0x0000100a2c1c7981 */ /* 0x000ee2000c1e1d00 */
[----:B------:R-:W-:Y:S01]  /*2c30*/  IADD3 R49, PT, PT, R37, R52, RZ ;  /* 0x0000003425317210 */ /* 0x000fe20007ffe0ff */
[----:B--2---:R-:W-:Y:S01]  /*2c40*/  FMUL R97, R97, UR6 ;  /* 0x0000000661617c20 */ /* 0x004fe20008400000 */
[----:B------:R-:W-:Y:S01]  /*2c50*/  FMUL R96, R96, UR6 ;  /* 0x0000000660607c20 */ /* 0x000fe20008400000 */
[----:B------:R-:W-:Y:S01]  /*2c60*/  FMUL R99, R99, UR6 ;  /* 0x0000000663637c20 */ /* 0x000fe20008400000 */
[----:B------:R-:W-:Y:S01]  /*2c70*/  IADD3 R36, P0, PT, R41, R49, RZ ;  /* 0x0000003129247210 */ /* 0x000fe20007f1e0ff */
[----:B------:R-:W-:Y:S01]  /*2c80*/  FMUL R122, R122, UR6 ;  /* 0x000000067a7a7c20 */ /* 0x000fe20008400000 */
[----:B------:R-:W-:Y:S01]  /*2c90*/  FMUL R109, R109, UR6 ;  /* 0x000000066d6d7c20 */ /* 0x000fe20008400000 */
[----:B------:R-:W-:Y:S01]  /*2ca0*/  FMUL R120, R120, UR6 ;  /* 0x0000000678787c20 */ /* 0x000fe20008400000 */
[----:B------:R-:W-:Y:S01]  /*2cb0*/  LEA.HI.X.SX32 R37, R49, R40, 0x1, P0 ;  /* 0x0000002831257211 */ /* 0x000fe200000f0eff */
[----:B------:R-:W-:Y:S01]  /*2cc0*/  FMUL R105, R105, UR6 ;  /* 0x0000000669697c20 */ /* 0x000fe20008400000 */
[----:B------:R-:W-:Y:S01]  /*2cd0*/  FMUL R118, R118, UR6 ;  /* 0x0000000676767c20 */ /* 0x000fe20008400000 */
[----:B------:R-:W-:-:S04]  /*2ce0*/  LEA R42, P0, R36, UR4, 0x2 ;  /* 0x00000004242a7c11 */ /* 0x000fc8000f8010ff */
[----:B------:R-:W-:Y:S01]  /*2cf0*/  LEA.HI.X R43, R36, UR5, R37, 0x2, P0 ;  /* 0x00000005242b7c11 */ /* 0x000fe200080f1425 */
[----:B0-----:R-:W-:Y:S01]  /*2d00*/  FFMA R32, R32, UR7, R97 ;  /* 0x0000000720207c23 */ /* 0x001fe20008000061 */
[----:B------:R-:W-:Y:S01]  /*2d10*/  FFMA R33, R33, UR7, R96 ;  /* 0x0000000721217c23 */ /* 0x000fe20008000060 */
[----:B------:R-:W-:Y:S01]  /*2d20*/  FFMA R34, R34, UR7, R99 ;  /* 0x0000000722227c23 */ /* 0x000fe20008000063 */
[----:B------:R-:W-:Y:S01]  /*2d30*/  FFMA R35, R35, UR7, R122 ;  /* 0x0000000723237c23 */ /* 0x000fe2000800007a */
[----:B---3--:R-:W-:Y:S01]  /*2d40*/  FFMA R28, R28, UR7, R109 ;  /* 0x000000071c1c7c23 */ /* 0x008fe2000800006d */
[----:B------:R-:W-:Y:S01]  /*2d50*/  FFMA R29, R29, UR7, R120 ;  /* 0x000000071d1d7c23 */ /* 0x000fe20008000078 */
[----:B------:R-:W-:Y:S01]  /*2d60*/  FFMA R30, R30, UR7, R105 ;  /* 0x000000071e1e7c23 */ /* 0x000fe20008000069 */
[----:B------:R-:W-:Y:S01]  /*2d70*/  FFMA R31, R31, UR7, R118 ;  /* 0x000000071f1f7c23 */ /* 0x000fe20008000076 */
[----:B------:R-:W-:Y:S04]  /*2d80*/  STG.E.128 desc[UR10][R44.64], R32 ;  /* 0x000000202c007986 */ /* 0x000fe8000c101d0a */
[----:B------:R0:W-:Y:S04]  /*2d90*/  STG.E.128 desc[UR10][R44.64+0x10], R28 ;  /* 0x0000101c2c007986 */ /* 0x0001e8000c101d0a */
[----:B------:R-:W2:Y:S01]  /*2da0*/  LDG.E.128 R36, desc[UR10][R42.64] ;  /* 0x0000000a2a247981 */ /* 0x000ea2000c1e1d00 */
[----:B------:R-:W-:Y:S01]  /*2db0*/  IADD3 R51, PT, PT, R49, 0x4, RZ ;  /* 0x0000000431337810 */ /* 0x000fe20007ffe0ff */
[----:B------:R-:W-:Y:S01]  /*2dc0*/  FMUL R87, R87, UR6 ;  /* 0x0000000657577c20 */ /* 0x000fe20008400000 */
[----:B------:R-:W-:Y:S01]  /*2dd0*/  FMUL R84, R84, UR6 ;  /* 0x0000000654547c20 */ /* 0x000fe20008400000 */
[----:B------:R-:W-:Y:S01]  /*2de0*/  FMUL R89, R89, UR6 ;  /* 0x0000000659597c20 */ /* 0x000fe20008400000 */
[----:B------:R-:W-:Y:S01]  /*2df0*/  IADD3 R47, P0, PT, R41, R51, RZ ;  /* 0x00000033292f7210 */ /* 0x000fe20007f1e0ff */
[----:B------:R-:W-:-:S03]  /*2e00*/  FMUL R86, R86, UR6 ;  /* 0x0000000656567c20 */ /* 0x000fc60008400000 */
[----:B------:R-:W-:Y:S02]  /*2e10*/  LEA.HI.X.SX32 R48, R51, R40, 0x1, P0 ;  /* 0x0000002833307211 */ /* 0x000fe400000f0eff */
[----:B------:R-:W-:-:S04]  /*2e20*/  LEA R46, P0, R47, UR4, 0x2 ;  /* 0x000000042f2e7c11 */ /* 0x000fc8000f8010ff */
[----:B------:R-:W-:Y:S01]  /*2e30*/  LEA.HI.X R47, R47, UR5, R48, 0x2, P0 ;  /* 0x000000052f2f7c11 */ /* 0x000fe200080f1430 */
[----:B--2---:R-:W-:Y:S01]  /*2e40*/  FFMA R36, R36, UR7, R87 ;  /* 0x0000000724247c23 */ /* 0x004fe20008000057 */
[----:B------:R-:W-:Y:S01]  /*2e50*/  FFMA R37, R37, UR7, R84 ;  /* 0x0000000725257c23 */ /* 0x000fe20008000054 */
[----:B------:R-:W-:Y:S01]  /*2e60*/  FFMA R38, R38, UR7, R89 ;  /* 0x0000000726267c23 */ /* 0x000fe20008000059 */
[----:B------:R-:W-:-:S05]  /*2e70*/  FFMA R39, R39, UR7, R86 ;  /* 0x0000000727277c23 */ /* 0x000fca0008000056 */
[----:B------:R1:W-:Y:S04]  /*2e80*/  STG.E.128 desc[UR10][R42.64], R36 ;  /* 0x000000242a007986 */ /* 0x0003e8000c101d0a */
[----:B0-----:R-:W2:Y:S01]  /*2e90*/  LDG.E.128 R28, desc[UR10][R46.64] ;  /* 0x0000000a2e1c7981 */ /* 0x001ea2000c1e1d00 */
[----:B------:R-:W-:Y:S01]  /*2ea0*/  IADD3 R49, PT, PT, R49, R52, RZ ;  /* 0x0000003431317210 */ /* 0x000fe20007ffe0ff */
        /* <DEDUP_REMOVED lines=13> */
[----:B------:R-:W2:Y:S01]  /*2f80*/  LDG.E.128 R32, desc[UR10][R44.64] ;  /* 0x0000000a2c207981 */ /* 0x000ea2000c1e1d00 */
[----:B------:R-:W-:Y:S01]  /*2f90*/  IADD3 R51, PT, PT, R51, R52, RZ ;  /* 0x0000003433337210 */ /* 0x000fe20007ffe0ff */
[----:B------:R-:W-:Y:S01]  /*2fa0*/  FMUL R79, R79, UR6 ;  /* 0x000000064f4f7c20 */ /* 0x000fe20008400000 */
[----:B------:R-:W-:Y:S01]  /*2fb0*/  FMUL R76, R76, UR6 ;  /* 0x000000064c4c7c20 */ /* 0x000fe20008400000 */
[----:B------:R-:W-:Y:S01]  /*2fc0*/  FMUL R81, R81, UR6 ;  /* 0x0000000651517c20 */ /* 0x000fe20008400000 */
[----:B-1----:R-:W-:Y:S01]  /*2fd0*/  IADD3 R37, P0, PT, R41, R51, RZ ;  /* 0x0000003329257210 */ /* 0x002fe20007f1e0ff */
        /* <DEDUP_REMOVED lines=24> */
[----:B-1----:R-:W2:Y:S01]  /*3160*/  LDG.E.128 R32, desc[UR10][R38.64] ;  /* 0x0000000a26207981 */ /* 0x002ea2000c1e1d00 */
        /* <DEDUP_REMOVED lines=73> */
[----:B------:R-:W-:Y:S04]  /*3600*/  STG.E.128 desc[UR10][R42.64], R32 ;  /* 0x000000202a007986 */ /* 0x000fe8000c101d0a */
[----:B------:R-:W0:Y:S01]  /*3610*/  LDG.E.128 R12, desc[UR10][R16.64] ;  /* 0x0000000a100c7981 */ /* 0x000e22000c1e1d00 */
        /* <DEDUP_REMOVED lines=9> */
[----:B0-----:R-:W-:Y:S01]  /*36b0*/  FFMA R28, R12, UR7, R23 ;  /* 0x000000070c1c7c23 */ /* 0x001fe20008000017 */
        /* <DEDUP_REMOVED lines=49> */
[----:B0-----:R-:W2:Y:S01]  /*39d0*/  LDG.E.128 R16, desc[UR10][R8.64] ;  /* 0x0000000a08107981 */ /* 0x001ea2000c1e1d00 */
[----:B------:R-:W-:Y:S01]  /*39e0*/  FMUL R67, R67, UR6 ;  /* 0x0000000643437c20 */ /* 0x000fe20008400000 */
[----:B------:R-:W-:Y:S01]  /*39f0*/  FMUL R64, R64, UR6 ;  /* 0x0000000640407c20 */ /* 0x000fe20008400000 */
[----:B------:R-:W-:Y:S01]  /*3a00*/  FMUL R69, R69, UR6 ;  /* 0x0000000645457c20 */ /* 0x000fe20008400000 */
[----:B------:R-:W-:Y:S01]  /*3a10*/  FMUL R68, R68, UR6 ;  /* 0x0000000644447c20 */ /* 0x000fe20008400000 */
[----:B--2---:R-:W-:Y:S01]  /*3a20*/  FFMA R16, R16, UR7, R67 ;  /* 0x0000000710107c23 */ /* 0x004fe20008000043 */
[----:B------:R-:W-:Y:S01]  /*3a30*/  FFMA R17, R17, UR7, R64 ;  /* 0x0000000711117c23 */ /* 0x000fe20008000040 */
[----:B------:R-:W-:Y:S01]  /*3a40*/  FFMA R18, R18, UR7, R69 ;  /* 0x0000000712127c23 */ /* 0x000fe20008000045 */
[----:B------:R-:W-:-:S05]  /*3a50*/  FFMA R19, R19, UR7, R68 ;  /* 0x0000000713137c23 */ /* 0x000fca0008000044 */
[----:B------:R-:W-:Y:S01]  /*3a60*/  STG.E.128 desc[UR10][R8.64], R16 ;  /* 0x0000001008007986 */ /* 0x000fe2000c101d0a */
[----:B------:R-:W-:Y:S05]  /*3a70*/  EXIT ;  /* 0x000000000000794d */ /* 0x000fea0003800000 */
.L_x_2:
[----:B------:R-:W-:-:S00]  /*3a80*/  BRA `(.L_x_2) ;  /* 0xfffffffc00fc7947 */ /* 0x000fc0000383ffff */
[----:B------:R-:W-:-:S00]  /*3a90*/  NOP ;  /* 0x0000000000007918 */ /* 0x000fc00000000000 */
        /* <DEDUP_REMOVED lines=14> */
.L_x_10:


//--------------------- .text._ZN4gemm14gemm_kernel_NNEPKfS1_P6float4ffiii --------------------------
	.section	.text._ZN4gemm14gemm_kernel_NNEPKfS1_P6float4ffiii,"ax",@progbits
	.align	128
        .global         _ZN4gemm14gemm_kernel_NNEPKfS1_P6float4ffiii
        .type           _ZN4gemm14gemm_kernel_NNEPKfS1_P6float4ffiii,@function
        .size           _ZN4gemm14gemm_kernel_NNEPKfS1_P6float4ffiii,(.L_x_11 - _ZN4gemm14gemm_kernel_NNEPKfS1_P6float4ffiii)
        .other          _ZN4gemm14gemm_kernel_NNEPKfS1_P6float4ffiii,@"STO_CUDA_ENTRY STV_DEFAULT"
_ZN4gemm14gemm_kernel_NNEPKfS1_P6float4ffiii:
.text._ZN4gemm14gemm_kernel_NNEPKfS1_P6float4ffiii:
[----:B------:R-:W-:Y:S01]  /*0000*/  LDC R1, c[0x0][0x37c] ;  /* 0x0000df00ff017b82 */ /* 0x000fe20000000800 */
[----:B------:R-:W0:Y:S07]  /*0010*/  S2R R22, SR_TID.X ;  /* 0x0000000000167919 */ /* 0x000e2e0000002100 */
[----:B------:R-:W1:Y:S01]  /*0020*/  S2UR UR4, SR_CTAID.Y ;  /* 0x00000000000479c3 */ /* 0x000e620000002600 */
[----:B------:R-:W2:Y:S01]  /*0030*/  LDCU.64 UR12, c[0x0][0x3a0] ;  /* 0x00007400ff0c77ac */ /* 0x000ea20008000a00 */
[----:B------:R-:W-:Y:S01]  /*0040*/  CS2R R24, SRZ ;  /* 0x0000000000187805 */ /* 0x000fe2000001ff00 */
[----:B------:R-:W3:Y:S01]  /*0050*/  S2R R5, SR_CTAID.X ;  /* 0x0000000000057919 */ /* 0x000ee20000002500 */
[----:B------:R-:W-:Y:S01]  /*0060*/  CS2R R26, SRZ ;  /* 0x00000000001a7805 */ /* 0x000fe2000001ff00 */
[----:B------:R-:W4:Y:S01]  /*0070*/  LDCU.128 UR8, c[0x0][0x380] ;  /* 0x00007000ff0877ac */ /* 0x000f220008000c00 */
[----:B------:R-:W-:-:S02]  /*0080*/  CS2R R10, SRZ ;  /* 0x00000000000a7805 */ /* 0x000fc4000001ff00 */
[----:B------:R-:W5:Y:S01]  /*0090*/  LDC R7, c[0x0][0x3a8] ;  /* 0x0000ea00ff077b82 */ /* 0x000f620000000800 */
[----:B------:R-:W4:Y:S01]  /*00a0*/  LDCU.64 UR16, c[0x0][0x358] ;  /* 0x00006b00ff1077ac */ /* 0x000f220008000a00 */
[----:B------:R-:W-:Y:S02]  /*00b0*/  CS2R R30, SRZ ;  /* 0x00000000001e7805 */ /* 0x000fe4000001ff00 */
[----:B------:R-:W-:Y:S02]  /*00c0*/  CS2R R28, SRZ ;  /* 0x00000000001c7805 */ /* 0x000fe4000001ff00 */
[----:B------:R-:W-:Y:S02]  /*00d0*/  CS2R R34, SRZ ;  /* 0x0000000000227805 */ /* 0x000fe4000001ff00 */
[----:B------:R-:W-:Y:S01]  /*00e0*/  CS2R R32, SRZ ;  /* 0x0000000000207805 */ /* 0x000fe2000001ff00 */
[----:B------:R-:W4:Y:S01]  /*00f0*/  S2UR UR7, SR_CgaCtaId ;  /* 0x00000000000779c3 */ /* 0x000f220000008800 */
[----:B------:R-:W-:Y:S01]  /*0100*/  UMOV UR6, 0x400 ;  /* 0x0000040000067882 */ /* 0x000fe20000000000 */
[----:B------:R-:W2:Y:S01]  /*0110*/  LDCU UR15, c[0x0][0x3a8] ;  /* 0x00007500ff0f77ac */ /* 0x000ea20008000800 */
[----:B------:R-:W2:Y:S01]  /*0120*/  LDCU UR18, c[0x0][0x3a4] ;  /* 0x00007480ff1277ac */ /* 0x000ea20008000800 */
[----:B-1----:R-:W-:Y:S01]  /*0130*/  USHF.L.U32 UR4, UR4, 0x7, URZ ;  /* 0x0000000704047899 */ /* 0x002fe200080006ff */
[----:B0-----:R-:W-:-:S05]  /*0140*/  SHF.L.U32 R73, R22, 0x2, RZ ;  /* 0x0000000216497819 */ /* 0x001fca00000006ff */
[----:B-----5:R-:W-:Y:S01]  /*0150*/  IMAD R2, R7, UR4, RZ ;  /* 0x0000000407027c24 */ /* 0x020fe2000f8e02ff */
[--C-:B------:R-:W-:Y:S02]  /*0160*/  SHF.R.U32.HI R78, RZ, 0x5, R22.reuse ;  /* 0x00000005ff4e7819 */ /* 0x100fe40000011616 */
[C---:B------:R-:W-:Y:S02]  /*0170*/  LOP3.LUT R0, R73.reuse, 0x7c, RZ, 0xc0, !PT ;  /* 0x0000007c49007812 */ /* 0x040fe400078ec0ff */
[----:B------:R-:W-:Y:S02]  /*0180*/  LOP3.LUT R73, R73, 0xc, RZ, 0xc0, !PT ;  /* 0x0000000c49497812 */ /* 0x000fe400078ec0ff */
[----:B---3--:R-:W-:Y:S02]  /*0190*/  LEA R5, R5, R0, 0x7 ;  /* 0x0000000005057211 */ /* 0x008fe400078e38ff */
[----:B------:R-:W-:Y:S02]  /*01a0*/  SHF.R.U32.HI R0, RZ, 0x2, R22 ;  /* 0x00000002ff007819 */ /* 0x000fe40000011616 */
[----:B------:R-:W-:-:S02]  /*01b0*/  ISETP.GE.AND P0, PT, R73, R7, PT ;  /* 0x000000074900720c */ /* 0x000fc40003f06270 */
[C---:B------:R-:W-:Y:S01]  /*01c0*/  IADD3 R6, PT, PT, R0.reuse, UR4, RZ ;  /* 0x0000000400067c10 */ /* 0x040fe2000fffe0ff */
[----:B------:R-:W-:Y:S01]  /*01d0*/  IMAD R3, R0, R7, RZ ;  /* 0x0000000700037224 */ /* 0x000fe200078e02ff */
[----:B------:R-:W-:Y:S02]  /*01e0*/  IADD3 R4, PT, PT, R78, 0x8, RZ ;  /* 0x000000084e047810 */ /* 0x000fe40007ffe0ff */
[----:B------:R-:W-:Y:S02]  /*01f0*/  IADD3 R8, PT, PT, R6, 0x40, RZ ;  /* 0x0000004006087810 */ /* 0x000fe40007ffe0ff */
[----:B------:R-:W-:Y:S01]  /*0200*/  IADD3 R20, P4, P5, R2, R3, R73 ;  /* 0x0000000302147210 */ /* 0x000fe20007d9e049 */
[----:B--2---:R-:W-:Y:S01]  /*0210*/  IMAD R2, R78, UR13, RZ ;  /* 0x0000000d4e027c24 */ /* 0x004fe2000f8e02ff */
[----:B------:R-:W-:Y:S02]  /*0220*/  SHF.R.S32.HI R3, RZ, 0x1f, R3 ;  /* 0x0000001fff037819 */ /* 0x000fe40000011403 */
[----:B------:R-:W-:-:S02]  /*0230*/  ISETP.GE.U32.AND P1, PT, R5, UR13, PT ;  /* 0x0000000d05007c0c */ /* 0x000fc4000bf26070 */
[----:B------:R-:W-:Y:S02]  /*0240*/  IADD3.X R3, PT, PT, RZ, R3, RZ, P4, P5 ;  /* 0x00000003ff037210 */ /* 0x000fe400027ea4ff */
[----:B------:R-:W-:Y:S02]  /*0250*/  ISETP.LT.U32.AND P2, PT, R6, UR12, !P0 ;  /* 0x0000000c06007c0c */ /* 0x000fe4000c741070 */
[----:B------:R-:W-:Y:S02]  /*0260*/  SHF.L.U64.HI R3, R20, 0x2, R3 ;  /* 0x0000000214037819 */ /* 0x000fe40000010203 */
[----:B------:R-:W-:Y:S02]  /*0270*/  ISETP.LT.U32.AND P0, PT, R8, UR12, !P0 ;  /* 0x0000000c08007c0c */ /* 0x000fe4000c701070 */
[----:B------:R-:W-:Y:S02]  /*0280*/  CS2R R8, SRZ ;  /* 0x0000000000087805 */ /* 0x000fe4000001ff00 */
[----:B----4-:R-:W-:-:S02]  /*0290*/  LEA R20, P4, R20, UR8, 0x2 ;  /* 0x0000000814147c11 */ /* 0x010fc4000f8810ff */
[----:B------:R-:W-:Y:S02]  /*02a0*/  ISETP.LT.AND P3, PT, R4, R7, !P1 ;  /* 0x000000070400720c */ /* 0x000fe40004f61270 */
[C---:B------:R-:W-:Y:S02]  /*02b0*/  IADD3 R5, P5, PT, R2.reuse, R5, RZ ;  /* 0x0000000502057210 */ /* 0x040fe40007fbe0ff */
[----:B------:R-:W-:Y:S02]  /*02c0*/  IADD3.X R21, PT, PT, R3, UR9, RZ, P4, !PT ;  /* 0x0000000903157c10 */ /* 0x000fe4000a7fe4ff */
[----:B------:R-:W-:Y:S02]  /*02d0*/  LEA R112, P4, R5, UR10, 0x2 ;  /* 0x0000000a05707c11 */ /* 0x000fe4000f8810ff */
[----:B------:R-:W-:Y:S01]  /*02e0*/  LEA.HI.X.SX32 R4, R2, RZ, 0x1, P5 ;  /* 0x000000ff02047211 */ /* 0x000fe200028f0eff */
[----:B------:R-:W2:Y:S01]  /*02f0*/  @P2 LDG.E.128.CONSTANT R8, desc[UR16][R20.64] ;  /* 0x0000001014082981 */ /* 0x000ea2000c1e9d00 */
[----:B------:R-:W-:-:S02]  /*0300*/  SHF.L.U32 R3, R7, 0x6, RZ ;  /* 0x0000000607037819 */ /* 0x000fc400000006ff */
[----:B------:R-:W-:Y:S02]  /*0310*/  LEA.HI.X R113, R5, UR11, R4, 0x2, P4 ;  /* 0x0000000b05717c11 */ /* 0x000fe4000a0f1404 */
[----:B------:R-:W-:Y:S01]  /*0320*/  ISETP.LT.AND P1, PT, R78, R7, !P1 ;  /* 0x000000074e00720c */ /* 0x000fe20004f21270 */
[----:B------:R-:W-:Y:S01]  /*0330*/  @P0 IMAD.WIDE.U32 R2, R3, 0x4, R20 ;  /* 0x0000000403020825 */ /* 0x000fe200078e0014 */
[----:B------:R-:W-:Y:S01]  /*0340*/  MOV R5, UR13 ;  /* 0x0000000d00057c02 */ /* 0x000fe20008000f00 */
[----:B------:R-:W-:Y:S01]  /*0350*/  ULEA UR9, UR7, UR6, 0x18 ;  /* 0x0000000607097291 */ /* 0x000fe2000f8ec0ff */
[----:B------:R-:W-:Y:S01]  /*0360*/  SHF.R.U32.HI R23, RZ, 0x4, R22 ;  /* 0x00000004ff177819 */ /* 0x000fe20000011616 */
[----:B------:R-:W0:Y:S01]  /*0370*/  S2UR UR5, SR_CTAID.X ;  /* 0x00000000000579c3 */ /* 0x000e220000002500 */
[----:B------:R-:W-:Y:S01]  /*0380*/  @P3 SHF.L.U32 R5, R5, 0x3, RZ ;  /* 0x0000000305053819 */ /* 0x000fe200000006ff */
[----:B------:R1:W3:Y:S01]  /*0390*/  @P0 LDG.E.128.CONSTANT R24, desc[UR16][R2.64] ;  /* 0x0000001002180981 */ /* 0x0002e2000c1e9d00 */
[----:B------:R-:W4:Y:S05]  /*03a0*/  LDCU.64 UR10, c[0x0][0x390] ;  /* 0x00007200ff0a77ac */ /* 0x000f2a0008000a00 */
[----:B------:R-:W5:Y:S01]  /*03b0*/  @P1 LDG.E.128.CONSTANT R28, desc[UR16][R112.64] ;  /* 0x00000010701c1981 */ /* 0x000f62000c1e9d00 */
[----:B-1----:R-:W-:-:S05]  /*03c0*/  @P3 IMAD.WIDE R2, R5, 0x4, R112 ;  /* 0x0000000405023825 */ /* 0x002fca00078e0270 */
[----:B------:R1:W5:Y:S01]  /*03d0*/  @P3 LDG.E.128.CONSTANT R32, desc[UR16][R2.64] ;  /* 0x0000001002203981 */ /* 0x000362000c1e9d00 */
[----:B------:R-:W-:Y:S01]  /*03e0*/  UIADD3 UR6, UPT, UPT, UR6, 0x4000, URZ ;  /* 0x0000400006067890 */ /* 0x000fe2000fffe0ff */
[----:B------:R-:W-:-:S03]  /*03f0*/  SHF.L.U32 R5, R22, 0x9, RZ ;  /* 0x0000000916057819 */ /* 0x000fc600000006ff */
[----:B------:R-:W-:Y:S01]  /*0400*/  ULEA UR6, UR7, UR6, 0x18 ;  /* 0x0000000607067291 */ /* 0x000fe2000f8ec0ff */
[----:B------:R-:W-:-:S04]  /*0410*/  LOP3.LUT R5, R0, 0x600, R5, 0xf8, !PT ;  /* 0x0000060000057812 */ /* 0x000fc800078ef805 */
[----:B------:R-:W-:Y:S02]  /*0420*/  LEA R5, R5, UR9, 0x2 ;  /* 0x0000000905057c11 */ /* 0x000fe4000f8e10ff */
[C---:B------:R-:W-:Y:S02]  /*0430*/  LEA R0, R22.reuse, UR6, 0x4 ;  /* 0x0000000616007c11 */ /* 0x040fe4000f8e20ff */
[----:B------:R-:W-:Y:S02]  /*0440*/  LOP3.LUT R22, R22, 0xf, RZ, 0xc0, !PT ;  /* 0x0000000f16167812 */ /* 0x000fe400078ec0ff */
[----:B------:R-:W-:Y:S02]  /*0450*/  LEA R23, R23, UR9, 0x4 ;  /* 0x0000000917177c11 */ /* 0x000fe4000f8e20ff */
[----:B------:R-:W-:Y:S01]  /*0460*/  LEA R22, R22, UR6, 0x4 ;  /* 0x0000000616167c11 */ /* 0x000fe2000f8e20ff */
[----:B0-----:R-:W-:Y:S02]  /*0470*/  USHF.L.U32 UR5, UR5, 0x5, URZ ;  /* 0x0000000505057899 */ /* 0x001fe400080006ff */
[----:B------:R-:W-:Y:S01]  /*0480*/  UIMAD UR4, UR4, UR13, URZ ;  /* 0x0000000d040472a4 */ /* 0x000fe2000f8e02ff */
[----:B------:R-:W-:-:S03]  /*0490*/  IADD3 R72, P4, PT, R20, 0x40, RZ ;  /* 0x0000004014487810 */ /* 0x000fc60007f9e0ff */
[----:B------:R-:W-:Y:S01]  /*04a0*/  ULEA.HI UR5, UP0, UR4, UR5, URZ, 0x1e ;  /* 0x0000000504057291 */ /* 0x000fe2000f81f0ff */
[----:B------:R-:W-:Y:S02]  /*04b0*/  HFMA2 R93, -RZ, RZ, 0, 0 ;  /* 0x00000000ff5d7431 */ /* 0x000fe400000001ff */
[----:B------:R-:W-:Y:S01]  /*04c0*/  HFMA2 R95, -RZ, RZ, 0, 0 ;  /* 0x00000000ff5f7431 */ /* 0x000fe200000001ff */
[----:B------:R-:W-:Y:S01]  /*04d0*/  UIADD3.X UR8, UPT, UPT, URZ, URZ, URZ, UP0, !UPT ;  /* 0x000000ffff087290 */ /* 0x000fe200087fe4ff */
[----:B------:R-:W-:Y:S01]  /*04e0*/  HFMA2 R97, -RZ, RZ, 0, 0 ;  /* 0x00000000ff617431 */ /* 0x000fe200000001ff */
[----:B----4-:R-:W-:Y:S01]  /*04f0*/  ULEA UR7, UP0, UR5, UR10, 0x4 ;  /* 0x0000000a05077291 */ /* 0x010fe2000f8020ff */
[----:B------:R-:W-:Y:S01]  /*0500*/  HFMA2 R114, -RZ, RZ, 0, 0 ;  /* 0x00000000ff727431 */ /* 0x000fe200000001ff */
[----:B------:R-:W-:Y:S02]  /*0510*/  CS2R R16, SRZ ;  /* 0x0000000000107805 */ /* 0x000fe4000001ff00 */
[----:B------:R-:W-:-:S02]  /*0520*/  CS2R R18, SRZ ;  /* 0x0000000000127805 */ /* 0x000fc4000001ff00 */
[----:B------:R-:W-:Y:S02]  /*0530*/  CS2R R14, SRZ ;  /* 0x00000000000e7805 */ /* 0x000fe4000001ff00 */
[----:B------:R-:W-:Y:S02]  /*0540*/  CS2R R6, SRZ ;  /* 0x0000000000067805 */ /* 0x000fe4000001ff00 */
[----:B------:R-:W-:Y:S02]  /*0550*/  CS2R R12, SRZ ;  /* 0x00000000000c7805 */ /* 0x000fe4000001ff00 */
[----:B-1----:R-:W-:Y:S02]  /*0560*/  CS2R R2, SRZ ;  /* 0x0000000000027805 */ /* 0x002fe4000001ff00 */
        /* <DEDUP_REMOVED lines=8> */
[----:B------:R-:W-:Y:S02]  /*05f0*/  MOV R79, RZ ;  /* 0x000000ff004f7202 */ /* 0x000fe40000000f00 */
[----:B------:R-:W-:Y:S02]  /*0600*/  CS2R R48, SRZ ;  /* 0x0000000000307805 */ /* 0x000fe4000001ff00 */
[----:B------:R-:W-:Y:S02]  /*0610*/  CS2R R46, SRZ ;  /* 0x00000000002e7805 */ /* 0x000fe4000001ff00 */
[----:B------:R-:W-:Y:S02]  /*0620*/  CS2R R44, SRZ ;  /* 0x00000000002c7805 */ /* 0x000fe4000001ff00 */
[----:B------:R-:W-:Y:S02]  /*0630*/  CS2R R108, SRZ ;  /* 0x00000000006c7805 */ /* 0x000fe4000001ff00 */
[----:B------:R-:W-:-:S02]  /*0640*/  MOV R106, RZ ;  /* 0x000000ff006a7202 */ /* 0x000fc40000000f00 */
[----:B------:R-:W-:Y:S02]  /*0650*/  CS2R R50, SRZ ;  /* 0x0000000000327805 */ /* 0x000fe4000001ff00 */
[----:B------:R-:W-:Y:S02]  /*0660*/  MOV R104, RZ ;  /* 0x000000ff00687202 */ /* 0x000fe40000000f00 */
[----:B------:R-:W-:Y:S02]  /*0670*/  CS2R R102, SRZ ;  /* 0x0000000000667805 */ /* 0x000fe4000001ff00 */
[----:B------:R-:W-:Y:S02]  /*0680*/  MOV R99, RZ ;  /* 0x000000ff00637202 */ /* 0x000fe40000000f00 */
[----:B------:R-:W-:Y:S02]  /*0690*/  CS2R R76, SRZ ;  /* 0x00000000004c7805 */ /* 0x000fe4000001ff00 */
[----:B------:R-:W-:-:S02]  /*06a0*/  CS2R R74, SRZ ;  /* 0x00000000004a7805 */ /* 0x000fc4000001ff00 */
[----:B------:R-:W-:Y:S02]  /*06b0*/  MOV R116, RZ ;  /* 0x000000ff00747202 */ /* 0x000fe40000000f00 */
[----:B------:R-:W-:Y:S02]  /*06c0*/  CS2R R82, SRZ ;  /* 0x0000000000527805 */ /* 0x000fe4000001ff00 */
[----:B------:R-:W-:Y:S02]  /*06d0*/  CS2R R80, SRZ ;  /* 0x0000000000507805 */ /* 0x000fe4000001ff00 */
[----:B------:R-:W-:Y:S01]  /*06e0*/  IADD3.X R71, PT, PT, RZ, R21, RZ, P4, !PT ;  /* 0x00000015ff477210 */ /* 0x000fe200027fe4ff */
[----:B------:R-:W-:Y:S02]  /*06f0*/  UIMAD UR12, UR13, 0x18, URZ ;  /* 0x000000180d0c78a4 */ /* 0x000fe4000f8e02ff */
[----:B------:R-:W-:Y:S02]  /*0700*/  USHF.L.U32 UR4, UR13, 0x4, URZ ;  /* 0x000000040d047899 */ /* 0x000fe400080006ff */
[----:B------:R-:W-:Y:S01]  /*0710*/  ULEA.HI.X UR8, UR5, UR11, UR8, 0x4, UP0 ;  /* 0x0000000b05087291 */ /* 0x000fe200080f2408 */
[----:B------:R-:W-:-:S02]  /*0720*/  UMOV UR13, 0x18 ;  /* 0x00000018000d7882 */ /* 0x000fc40000000000 */
[----:B------:R-:W-:Y:S01]  /*0730*/  UMOV UR5, 0x1 ;  /* 0x0000000100057882 */ /* 0x000fe20000000000 */
[----:B--2---:R-:W-:Y:S04]  /*0740*/  STS [R5], R8 ;  /* 0x0000000805007388 */ /* 0x004fe80000000800 */
[----:B------:R-:W-:Y:S04]  /*0750*/  STS [R5+0x200], R9 ;  /* 0x0002000905007388 */ /* 0x000fe80000000800 */
[----:B------:R-:W-:Y:S04]  /*0760*/  STS [R5+0x400], R10 ;  /* 0x0004000a05007388 */ /* 0x000fe80000000800 */
[----:B------:R-:W-:Y:S04]  /*0770*/  STS [R5+0x600], R11 ;  /* 0x0006000b05007388 */ /* 0x000fe80000000800 */
[----:B---3--:R-:W-:Y:S04]  /*0780*/  STS [R5+0x100], R24 ;  /* 0x0001001805007388 */ /* 0x008fe80000000800 */
[----:B------:R-:W-:Y:S04]  /*0790*/  STS [R5+0x300], R25 ;  /* 0x0003001905007388 */ /* 0x000fe80000000800 */
[----:B------:R-:W-:Y:S04]  /*07a0*/  STS [R5+0x500], R26 ;  /* 0x0005001a05007388 */ /* 0x000fe80000000800 */
[----:B------:R-:W-:Y:S04]  /*07b0*/  STS [R5+0x700], R27 ;  /* 0x0007001b05007388 */ /* 0x000fe80000000800 */
[----:B-----5:R-:W-:Y:S04]  /*07c0*/  STS.128 [R0], R28 ;  /* 0x0000001c00007388 */ /* 0x020fe80000000c00 */
[----:B------:R0:W-:Y:S01]  /*07d0*/  STS.128 [R0+0x1000], R32 ;  /* 0x0010002000007388 */ /* 0x0001e20000000c00 */
[----:B------:R-:W-:Y:S06]  /*07e0*/  BAR.SYNC.DEFER_BLOCKING 0x0 ;  /* 0x0000000000007b1d */ /* 0x000fec0000010000 */
[----:B------:R1:W2:Y:S04]  /*07f0*/  LDS.128 R40, [R23] ;  /* 0x0000000017287984 */ /* 0x0002a80000000c00 */
[----:B------:R1:W3:Y:S04]  /*0800*/  LDS.128 R36, [R23+0x100] ;  /* 0x0001000017247984 */ /* 0x0002e80000000c00 */
[----:B------:R1:W4:Y:S04]  /*0810*/  LDS.128 R32, [R22] ;  /* 0x0000000016207984 */ /* 0x0003280000000c00 */
[----:B------:R1:W1:Y:S01]  /*0820*/  LDS.128 R28, [R22+0x100] ;  /* 0x00010000161c7984 */ /* 0x0002620000000c00 */
[----:B0-----:R-:W-:Y:S01]  /*0830*/  HFMA2 R0, -RZ, RZ, 0, 0 ;  /* 0x00000000ff007431 */ /* 0x001fe200000001ff */
[----:B------:R-:W-:-:S02]  /*0840*/  CS2R R8, SRZ ;  /* 0x0000000000087805 */ /* 0x000fc4000001ff00 */
[----:B------:R-:W-:Y:S02]  /*0850*/  CS2R R4, SRZ ;  /* 0x0000000000047805 */ /* 0x000fe4000001ff00 */
[----:B------:R-:W-:-:S07]  /*0860*/  CS2R R10, SRZ ;  /* 0x00000000000a7805 */ /* 0x000fce000001ff00 */
.L_x_4:
[----:B------:R-:W0:Y:S01]  /*0870*/  S2R R70, SR_TID.X ;  /* 0x0000000000467919 */ /* 0x000e220000002100 */
[----:B---3--:R-:W3:Y:S01]  /*0880*/  S2UR UR11, SR_CgaCtaId ;  /* 0x00000000000b79c3 */ /* 0x008ee20000008800 */
[----:B------:R-:W-:Y:S01]  /*0890*/  USHF.L.U32 UR6, UR5, 0xd, URZ ;  /* 0x0000000d05067899 */ /* 0x000fe200080006ff */
[----:B--2-4-:R-:W-:Y:S01]  /*08a0*/  FFMA R84, R34, R41, R77 ;  /* 0x0000002922547223 */ /* 0x014fe2000000004d */
[----:B------:R-:W-:Y:S01]  /*08b0*/  UMOV UR9, 0x400 ;  /* 0x0000040000097882 */ /* 0x000fe20000000000 */
[C---:B------:R-:W-:Y:S01]  /*08c0*/  FFMA R77, R33.reuse, R42, R44 ;  /* 0x0000002a214d7223 */ /* 0x040fe2000000002c */
[----:B------:R-:W-:Y:S01]  /*08d0*/  ULOP3.LUT UR14, UR6, 0x2000, URZ, 0x3c, !UPT ;  /* 0x00002000060e7892 */ /* 0x000fe2000f8e3cff */
[C---:B------:R-:W-:Y:S01]  /*08e0*/  FFMA R118, R32.reuse, R43, R45 ;  /* 0x0000002b20767223 */ /* 0x040fe2000000002d */
[----:B------:R-:W-:Y:S01]  /*08f0*/  UIADD3 UR10, UPT, UPT, UR9, 0x4000, URZ ;  /* 0x00004000090a7890 */ /* 0x000fe2000fffe0ff */
[-C--:B------:R-:W-:Y:S01]  /*0900*/  FFMA R105, R32, R40.reuse, R81 ;  /* 0x0000002820697223 */ /* 0x080fe20000000051 */
[-C--:B-1----:R-:W-:Y:S01]  /*0910*/  FFMA R81, R30, R40.reuse, R103 ;  /* 0x000000281e517223 */ /* 0x082fe20000000067 */
[-C--:B------:R-:W-:Y:S01]  /*0920*/  FFMA R100, R28, R41.reuse, R99 ;  /* 0x000000291c647223 */ /* 0x080fe20000000063 */
[----:B------:R-:W-:Y:S01]  /*0930*/  MOV R20, UR14 ;  /* 0x0000000e00147c02 */ /* 0x000fe20008000f00 */
[-C--:B------:R-:W-:Y:S01]  /*0940*/  FFMA R107, R33, R40.reuse, R80 ;  /* 0x00000028216b7223 */ /* 0x080fe20000000050 */
[----:B------:R-:W-:Y:S01]  /*0950*/  MOV R21, UR14 ;  /* 0x0000000e00157c02 */ /* 0x000fe20008000f00 */
[C---:B------:R-:W-:Y:S01]  /*0960*/  FFMA R101, R35.reuse, R40, R82 ;  /* 0x0000002823657223 */ /* 0x040fe20000000052 */
[-C--:B------:R-:W-:Y:S01]  /*0970*/  FFMA R120, R32, R41.reuse, R75 ;  /* 0x0000002920787223 */ /* 0x080fe2000000004b */
[CC--:B------:R-:W-:Y:S01]  /*0980*/  FFMA R103, R34.reuse, R42.reuse, R49 ;  /* 0x0000002a22677223 */ /* 0x0c0fe20000000031 */
[----:B------:R-:W-:Y:S01]  /*0990*/  FFMA R99, R35, R42, R50 ;  /* 0x0000002a23637223 */ /* 0x000fe20000000032 */
[-C--:B------:R-:W-:Y:S01]  /*09a0*/  FFMA R83, R34, R40.reuse, R83 ;  /* 0x0000002822537223 */ /* 0x080fe20000000053 */
[-C--:B------:R-:W-:Y:S01]  /*09b0*/  FFMA R109, R28, R40.reuse, R109 ;  /* 0x000000281c6d7223 */ /* 0x080fe2000000006d */
[-C--:B------:R-:W-:Y:S01]  /*09c0*/  FFMA R82, R29, R40.reuse, R116 ;  /* 0x000000281d527223 */ /* 0x080fe20000000074 */
[----:B------:R-:W-:Y:S01]  /*09d0*/  FFMA R80, R31, R40, R114 ;  /* 0x000000281f507223 */ /* 0x000fe20000000072 */
[-C--:B------:R-:W-:Y:S01]  /*09e0*/  FFMA R74, R33, R41.reuse, R74 ;  /* 0x00000029214a7223 */ /* 0x080fe2000000004a */
[-C--:B------:R-:W-:Y:S01]  /*09f0*/  FFMA R76, R35, R41.reuse, R76 ;  /* 0x00000029234c7223 */ /* 0x080fe2000000004c */
[----:B---3--:R-:W-:Y:S01]  /*0a00*/  ULEA UR9, UR11, UR9, 0x18 ;  /* 0x000000090b097291 */ /* 0x008fe2000f8ec0ff */
[-C--:B------:R-:W-:Y:S01]  /*0a10*/  FFMA R102, R29, R41.reuse, R102 ;  /* 0x000000291d667223 */ /* 0x080fe20000000066 */
[----:B------:R-:W-:Y:S01]  /*0a20*/  ULEA UR10, UR11, UR10, 0x18 ;  /* 0x0000000a0b0a7291 */ /* 0x000fe2000f8ec0ff */
[-C--:B------:R-:W-:Y:S01]  /*0a30*/  FFMA R75, R30, R41.reuse, R97 ;  /* 0x000000291e4b7223 */ /* 0x080fe20000000061 */
[----:B------:R-:W-:Y:S01]  /*0a40*/  FFMA R104, R31, R41, R104 ;  /* 0x000000291f687223 */ /* 0x000fe20000000068 */
[-C--:B------:R-:W-:Y:S01]  /*0a50*/  FFMA R51, R32, R42.reuse, R51 ;  /* 0x0000002a20337223 */ /* 0x080fe20000000033 */
[-C--:B------:R-:W-:Y:S01]  /*0a60*/  FFMA R49, R28, R42.reuse, R95 ;  /* 0x0000002a1c317223 */ /* 0x080fe2000000005f */
[C---:B0-----:R-:W-:Y:S01]  /*0a70*/  SHF.L.U32 R68, R70.reuse, 0x4, RZ ;  /* 0x0000000446447819 */ /* 0x041fe200000006ff */
[-C--:B------:R-:W-:Y:S01]  /*0a80*/  FFMA R106, R29, R42.reuse, R106 ;  /* 0x0000002a1d6a7223 */ /* 0x080fe2000000006a */
[----:B------:R-:W-:Y:S01]  /*0a90*/  LOP3.LUT R69, R70, 0x3f0, RZ, 0xc0, !PT ;  /* 0x000003f046457812 */ /* 0x000fe200078ec0ff */
[-C--:B------:R-:W-:Y:S01]  /*0aa0*/  FFMA R93, R30, R42.reuse, R93 ;  /* 0x0000002a1e5d7223 */ /* 0x080fe2000000005d */
[----:B------:R-:W-:Y:S01]  /*0ab0*/  LOP3.LUT R68, R68, 0xf0, RZ, 0xc0, !PT ;  /* 0x000000f044447812 */ /* 0x000fe200078ec0ff */
[----:B------:R-:W-:Y:S01]  /*0ac0*/  FFMA R108, R31, R42, R108 ;  /* 0x0000002a1f6c7223 */ /* 0x000fe2000000006c */
[----:B------:R-:W-:Y:S01]  /*0ad0*/  IADD3 R45, PT, PT, R69, UR9, R20 ;  /* 0x00000009452d7c10 */ /* 0x000fe2000fffe014 */
[-C--:B------:R-:W-:Y:S01]  /*0ae0*/  FFMA R46, R33, R43.reuse, R46 ;  /* 0x0000002b212e7223 */ /* 0x080fe2000000002e */
[----:B------:R-:W-:Y:S01]  /*0af0*/  IADD3 R44, PT, PT, R68, UR10, R21 ;  /* 0x0000000a442c7c10 */ /* 0x000fe2000fffe015 */
[-C--:B------:R-:W-:Y:S01]  /*0b00*/  FFMA R50, R34, R43.reuse, R47 ;  /* 0x0000002b22327223 */ /* 0x080fe2000000002f */
[-C--:B------:R-:W-:Y:S01]  /*0b10*/  FFMA R48, R35, R43.reuse, R48 ;  /* 0x0000002b23307223 */ /* 0x080fe20000000030 */
[-C--:B------:R-:W-:Y:S01]  /*0b20*/  FFMA R110, R28, R43.reuse, R79 ;  /* 0x0000002b1c6e7223 */ /* 0x080fe2000000004f */
[----:B------:R-:W-:Y:S01]  /*0b30*/  LDS.128 R20, [R45+0x200] ;  /* 0x000200002d147984 */ /* 0x000fe20000000c00 */
[-C--:B------:R-:W-:Y:S01]  /*0b40*/  FFMA R66, R29, R43.reuse, R66 ;  /* 0x0000002b1d427223 */ /* 0x080fe20000000042 */
[-C--:B------:R-:W-:Y:S01]  /*0b50*/  FFMA R67, R30, R43.reuse, R67 ;  /* 0x0000002b1e437223 */ /* 0x080fe20000000043 */
[----:B------:R-:W-:Y:S01]  /*0b60*/  FFMA R52, R31, R43, R52 ;  /* 0x0000002b1f347223 */ /* 0x000fe20000000034 */
[----:B------:R-:W0:Y:S01]  /*0b70*/  LDS.128 R24, [R44+0x200] ;  /* 0x000200002c187984 */ /* 0x000e220000000c00 */
[-C--:B------:R-:W-:Y:S01]  /*0b80*/  FFMA R53, R32, R36.reuse, R53 ;  /* 0x0000002420357223 */ /* 0x080fe20000000035 */
[-C--:B------:R-:W-:Y:S01]  /*0b90*/  FFMA R47, R33, R36.reuse, R54 ;  /* 0x00000024212f7223 */ /* 0x080fe20000000036 */
[-C--:B------:R-:W-:Y:S01]  /*0ba0*/  FFMA R55, R34, R36.reuse, R55 ;  /* 0x0000002422377223 */ /* 0x080fe20000000037 */
[----:B------:R-:W1:Y:S01]  /*0bb0*/  LDS.128 R40, [R45+0x300] ;  /* 0x000300002d287984 */ /* 0x000e620000000c00 */
        /* <DEDUP_REMOVED lines=13> */
[CC--:B------:R-:W-:Y:S01]  /*0c90*/  FFMA R37, R33.reuse, R38.reuse, R0 ;  /* 0x0000002621257223 */ /* 0x0c0fe20000000000 */
[-C--:B------:R-:W-:Y:S01]  /*0ca0*/  FFMA R116, R33, R39.reuse, R4 ;  /* 0x0000002721747223 */ /* 0x080fe20000000004 */
[-C--:B------:R-:W-:Y:S01]  /*0cb0*/  FFMA R5, R34, R38.reuse, R5 ;  /* 0x0000002622057223 */ /* 0x080fe20000000005 */
[CC--:B------:R-:W-:Y:S01]  /*0cc0*/  FFMA R95, R35.reuse, R38.reuse, R2 ;  /* 0x00000026235f7223 */ /* 0x0c0fe20000000002 */
[-C--:B------:R-:W-:Y:S01]  /*0cd0*/  FFMA R0, R32, R39.reuse, R7 ;  /* 0x0000002720007223 */ /* 0x080fe20000000007 */
[----:B------:R-:W-:Y:S01]  /*0ce0*/  IADD3 R4, PT, PT, R78, 0x18, RZ ;  /* 0x000000184e047810 */ /* 0x000fe20007ffe0ff */
[-C--:B------:R-:W-:Y:S01]  /*0cf0*/  FFMA R3, R32, R38.reuse, R3 ;  /* 0x0000002620037223 */ /* 0x080fe20000000003 */
[-C--:B------:R-:W-:Y:S01]  /*0d00*/  FFMA R2, R34, R39.reuse, R9 ;  /* 0x0000002722027223 */ /* 0x080fe20000000009 */
[-C--:B------:R-:W-:Y:S01]  /*0d10*/  FFMA R114, R35, R39.reuse, R6 ;  /* 0x0000002723727223 */ /* 0x080fe20000000006 */
[-C--:B------:R-:W-:Y:S01]  /*0d20*/  FFMA R86, R29, R39.reuse, R14 ;  /* 0x000000271d567223 */ /* 0x080fe2000000000e */
[----:B------:R-:W2:Y:S01]  /*0d30*/  LDS.128 R32, [R44+0x300] ;  /* 0x000300002c207984 */ /* 0x000ea20000000c00 */
[-C--:B------:R-:W-:Y:S01]  /*0d40*/  FFMA R87, R30, R38.reuse, R13 ;  /* 0x000000261e577223 */ /* 0x080fe2000000000d */
[-C--:B------:R-:W-:Y:S01]  /*0d50*/  FFMA R90, R31, R38.reuse, R12 ;  /* 0x000000261f5a7223 */ /* 0x080fe2000000000c */
[CC--:B------:R-:W-:Y:S01]  /*0d60*/  FFMA R89, R28.reuse, R38.reuse, R11 ;  /* 0x000000261c597223 */ /* 0x0c0fe2000000000b */
[----:B------:R-:W-:Y:S01]  /*0d70*/  FFMA R92, R29, R38, R8 ;  /* 0x000000261d5c7223 */ /* 0x000fe20000000008 */
[-C--:B------:R-:W-:Y:S01]  /*0d80*/  FFMA R88, R28, R39.reuse, R17 ;  /* 0x000000271c587223 */ /* 0x080fe20000000011 */
[-C--:B------:R-:W-:Y:S01]  /*0d90*/  FFMA R85, R30, R39.reuse, R19 ;  /* 0x000000271e557223 */ /* 0x080fe20000000013 */
[----:B------:R-:W-:Y:S01]  /*0da0*/  FFMA R16, R31, R39, R16 ;  /* 0x000000271f107223 */ /* 0x000fe20000000010 */
[----:B------:R-:W-:Y:S01]  /*0db0*/  ISETP.LT.AND P3, PT, R4, UR15, P3 ;  /* 0x0000000f04007c0c */ /* 0x000fe20009f61270 */
[----:B------:R-:W-:Y:S01]  /*0dc0*/  LDS.128 R8, [R45+0x400] ;  /* 0x000400002d087984 */ /* 0x000fe20000000c00 */
[----:B------:R-:W-:-:S02]  /*0dd0*/  IADD3 R73, PT, PT, R73, 0x10, RZ ;  /* 0x0000001049497810 */ /* 0x000fc40007ffe0ff */
[----:B------:R-:W-:Y:S01]  /*0de0*/  CS2R R38, SRZ ;  /* 0x0000000000267805 */ /* 0x000fe2000001ff00 */
[----:B0-----:R-:W-:Y:S01]  /*0df0*/  FFMA R15, R20, R24, R105 ;  /* 0x00000018140f7223 */ /* 0x001fe20000000069 */
[CC--:B------:R-:W-:Y:S01]  /*0e00*/  FFMA R105, R22.reuse, R25.reuse, R77 ;  /* 0x0000001916697223 */ /* 0x0c0fe2000000004d */
[-C--:B------:R-:W-:Y:S01]  /*0e10*/  FFMA R13, R22, R26.reuse, R103 ;  /* 0x0000001a160d7223 */ /* 0x080fe20000000067 */
[----:B------:R-:W-:Y:S01]  /*0e20*/  FFMA R56, R23, R26, R50 ;  /* 0x0000001a17387223 */ /* 0x000fe20000000032 */
[-C--:B-1----:R-:W-:Y:S01]  /*0e30*/  FFMA R14, R41, R24.reuse, R54 ;  /* 0x00000018290e7223 */ /* 0x082fe20000000036 */
        /* <DEDUP_REMOVED lines=27> */
[----:B------:R-:W0:Y:S01]  /*0ff0*/  LDS.128 R28, [R44+0x400] ;  /* 0x000400002c1c7984 */ /* 0x000e220000000c00 */
[C---:B--2---:R-:W-:Y:S01]  /*1000*/  FFMA R109, R20.reuse, R32, R109 ;  /* 0x00000020146d7223 */ /* 0x044fe2000000006d */
[C---:B------:R-:W-:Y:S01]  /*1010*/  FFMA R62, R20.reuse, R33, R82 ;  /* 0x00000021143e7223 */ /* 0x040fe20000000052 */
[C---:B------:R-:W-:Y:S01]  /*1020*/  FFMA R61, R20.reuse, R34, R81 ;  /* 0x00000022143d7223 */ /* 0x040fe20000000051 */
[----:B------:R-:W1:Y:S01]  /*1030*/  LDS.128 R4, [R45+0x500] ;  /* 0x000500002d047984 */ /* 0x000e620000000c00 */
[----:B------:R-:W-:Y:S01]  /*1040*/  FFMA R60, R20, R35, R80 ;  /* 0x00000023143c7223 */ /* 0x000fe20000000050 */
[C---:B------:R-:W-:Y:S01]  /*1050*/  FFMA R100, R21.reuse, R32, R100 ;  /* 0x0000002015647223 */ /* 0x040fe20000000064 */
[C---:B------:R-:W-:Y:S01]  /*1060*/  FFMA R102, R21.reuse, R33, R102 ;  /* 0x0000002115667223 */ /* 0x040fe20000000066 */
[----:B------:R-:W2:Y:S01]  /*1070*/  LDS.128 R24, [R44+0x500] ;  /* 0x000500002c187984 */ /* 0x000ea20000000c00 */
        /* <DEDUP_REMOVED lines=11> */
[----:B------:R-:W-:Y:S01]  /*1130*/  LDS.128 R20, [R44+0x600] ;  /* 0x000600002c147984 */ /* 0x000fe20000000c00 */
        /* <DEDUP_REMOVED lines=15> */
[----:B------:R-:W-:Y:S01]  /*1230*/  ISETP.LT.AND P2, PT, R73, UR15, P2 ;  /* 0x0000000f49007c0c */ /* 0x000fe20009741270 */
[----:B------:R-:W3:Y:S01]  /*1240*/  LDS.128 R16, [R45+0x700] ;  /* 0x000700002d107984 */ /* 0x000ee20000000c00 */
[----:B------:R-:W-:-:S02]  /*1250*/  CS2R R36, SRZ ;  /* 0x0000000000247805 */ /* 0x000fc4000001ff00 */
[----:B------:R-:W-:Y:S01]  /*1260*/  MOV R124, R72 ;  /* 0x00000048007c7202 */ /* 0x000fe20000000f00 */
[-C--:B0-----:R-:W-:Y:S01]  /*1270*/  FFMA R81, R8, R28.reuse, R15 ;  /* 0x0000001c08517223 */ /* 0x081fe2000000000f */
[-C--:B------:R-:W-:Y:S01]  /*1280*/  FFMA R120, R9, R28.reuse, R120 ;  /* 0x0000001c09787223 */ /* 0x080fe20000000078 */
[-C--:B------:R-:W-:Y:S01]  /*1290*/  FFMA R51, R10, R28.reuse, R51 ;  /* 0x0000001c0a337223 */ /* 0x080fe20000000033 */
[-C--:B------:R-:W-:Y:S01]  /*12a0*/  FFMA R118, R11, R28.reuse, R118 ;  /* 0x0000001c0b767223 */ /* 0x080fe20000000076 */
[----:B-1----:R-:W-:Y:S01]  /*12b0*/  FFMA R80, R5, R28, R14 ;  /* 0x0000001c05507223 */ /* 0x002fe2000000000e */
[-C--:B------:R-:W-:Y:S01]  /*12c0*/  FFMA R107, R8, R29.reuse, R107 ;  /* 0x0000001d086b7223 */ /* 0x080fe2000000006b */
[-C--:B------:R-:W-:Y:S01]  /*12d0*/  FFMA R74, R9, R29.reuse, R74 ;  /* 0x0000001d094a7223 */ /* 0x080fe2000000004a */
[-C--:B------:R-:W-:Y:S01]  /*12e0*/  FFMA R105, R10, R29.reuse, R105 ;  /* 0x0000001d0a697223 */ /* 0x080fe20000000069 */
[----:B------:R-:W-:Y:S01]  /*12f0*/  FFMA R46, R11, R29, R46 ;  /* 0x0000001d0b2e7223 */ /* 0x000fe2000000002e */
        /* <DEDUP_REMOVED lines=8> */
[C---:B--2---:R-:W-:Y:S01]  /*1380*/  FFMA R109, R8.reuse, R24, R109 ;  /* 0x00000018086d7223 */ /* 0x044fe2000000006d */
        /* <DEDUP_REMOVED lines=15> */
[----:B------:R-:W0:Y:S01]  /*1480*/  LDS.128 R12, [R45+0x600] ;  /* 0x000600002d0c7984 */ /* 0x000e220000000c00 */
[-C--:B------:R-:W-:Y:S01]  /*1490*/  FFMA R53, R4, R28.reuse, R53 ;  /* 0x0000001c04357223 */ /* 0x080fe20000000035 */
[-C--:B------:R-:W-:Y:S01]  /*14a0*/  FFMA R3, R6, R28.reuse, R3 ;  /* 0x0000001c06037223 */ /* 0x080fe20000000003 */
[----:B------:R-:W-:Y:S01]  /*14b0*/  FFMA R54, R7, R28, R54 ;  /* 0x0000001c07367223 */ /* 0x000fe20000000036 */
[----:B------:R-:W1:Y:S01]  /*14c0*/  LDS.128 R8, [R44+0x700] ;  /* 0x000700002c087984 */ /* 0x000e620000000c00 */
        /* <DEDUP_REMOVED lines=28> */
[----:B------:R-:W-:Y:S01]  /*1690*/  LDS.128 R28, [R44+0x800] ;  /* 0x000800002c1c7984 */ /* 0x000fe20000000c00 */
[-C--:B---3--:R-:W-:Y:S01]  /*16a0*/  FFMA R53, R16, R20.reuse, R53 ;  /* 0x0000001410357223 */ /* 0x088fe20000000035 */
[-C--:B------:R-:W-:Y:S01]  /*16b0*/  FFMA R80, R17, R20.reuse, R80 ;  /* 0x0000001411507223 */ /* 0x080fe20000000050 */
[-C--:B------:R-:W-:Y:S01]  /*16c0*/  FFMA R3, R18, R20.reuse, R3 ;  /* 0x0000001412037223 */ /* 0x080fe20000000003 */
[----:B------:R-:W2:Y:S01]  /*16d0*/  LDS.128 R4, [R45+0x800] ;  /* 0x000800002d047984 */ /* 0x000ea20000000c00 */
[-C--:B------:R-:W-:Y:S01]  /*16e0*/  FFMA R54, R19, R20.reuse, R54 ;  /* 0x0000001413367223 */ /* 0x080fe20000000036 */
[-C--:B------:R-:W-:Y:S01]  /*16f0*/  FFMA R77, R16, R21.reuse, R77 ;  /* 0x00000015104d7223 */ /* 0x080fe2000000004d */
[-C--:B0-----:R-:W-:Y:S01]  /*1700*/  FFMA R81, R12, R20.reuse, R81 ;  /* 0x000000140c517223 */ /* 0x081fe20000000051 */
        /* <DEDUP_REMOVED lines=15> */
[C---:B-1----:R-:W-:Y:S01]  /*1800*/  FFMA R109, R12.reuse, R8, R109 ;  /* 0x000000080c6d7223 */ /* 0x042fe2000000006d */
        /* <DEDUP_REMOVED lines=16> */
[----:B------:R-:W0:Y:S01]  /*1910*/  LDS.128 R12, [R44+0x900] ;  /* 0x000900002c0c7984 */ /* 0x000e220000000c00 */
        /* <DEDUP_REMOVED lines=26> */
[-C--:B--2---:R-:W-:Y:S01]  /*1ac0*/  FFMA R81, R4, R28.reuse, R81 ;  /* 0x0000001c04517223 */ /* 0x084fe20000000051 */
        /* <DEDUP_REMOVED lines=15> */
[C---:B0-----:R-:W-:Y:S01]  /*1bc0*/  FFMA R109, R4.reuse, R12, R109 ;  /* 0x0000000c046d7223 */ /* 0x041fe2000000006d */
        /* <DEDUP_REMOVED lines=16> */
[----:B------:R-:W-:-:S02]  /*1cd0*/  MOV R125, R71 ;  /* 0x00000047007d7202 */ /* 0x000fc40000000f00 */
[----:B------:R-:W-:Y:S02]  /*1ce0*/  CS2R R34, SRZ ;  /* 0x0000000000227805 */ /* 0x000fe4000001ff00 */
[----:B------:R-:W-:Y:S01]  /*1cf0*/  ISETP.LT.AND P0, PT, R73, UR15, P0 ;  /* 0x0000000f49007c0c */ /* 0x000fe20008701270 */
[----:B------:R-:W-:Y:S01]  /*1d00*/  LDS.128 R8, [R45+0xa00] ;  /* 0x000a00002d087984 */ /* 0x000fe20000000c00 */
[----:B------:R-:W-:Y:S02]  /*1d10*/  IADD3 R78, PT, PT, R78, 0x10, RZ ;  /* 0x000000104e4e7810 */ /* 0x000fe40007ffe0ff */
[----:B------:R-:W-:Y:S02]  /*1d20*/  CS2R R32, SRZ ;  /* 0x0000000000207805 */ /* 0x000fe4000001ff00 */
[----:B------:R-:W-:Y:S01]  /*1d30*/  MOV R41, UR4 ;  /* 0x0000000400297c02 */ /* 0x000fe20008000f00 */
[----:B------:R-:W1:Y:S01]  /*1d40*/  LDS.128 R20, [R44+0xa00] ;  /* 0x000a00002c147984 */ /* 0x000e620000000c00 */
[----:B------:R-:W-:-:S03]  /*1d50*/  ISETP.LT.AND P1, PT, R78, UR15, P1 ;  /* 0x0000000f4e007c0c */ /* 0x000fc60008f21270 */
[----:B------:R-:W2:Y:S04]  /*1d60*/  LDS.128 R4, [R44+0xb00] ;  /* 0x000b00002c047984 */ /* 0x000ea80000000c00 */
[----:B------:R-:W3:Y:S04]  /*1d70*/  LDS.128 R16, [R45+0xb00] ;  /* 0x000b00002d107984 */ /* 0x000ee80000000c00 */
[----:B------:R-:W5:Y:S02]  /*1d80*/  @P2 LDG.E.128.CONSTANT R36, desc[UR16][R124.64] ;  /* 0x000000107c242981 */ /* 0x000f64000c1e9d00 */
[----:B------:R-:W-:-:S04]  /*1d90*/  @P1 IMAD.WIDE R40, R41, 0x4, R112 ;  /* 0x0000000429281825 */ /* 0x000fc800078e0270 */
        /* <DEDUP_REMOVED lines=32> */
[-C--:B-1----:R-:W-:Y:S01]  /*1fa0*/  FFMA R81, R8, R20.reuse, R81 ;  /* 0x0000001408517223 */ /* 0x082fe20000000051 */
        /* <DEDUP_REMOVED lines=35> */
[----:B------:R-:W0:Y:S01]  /*21e0*/  LDS.128 R28, [R44+0xc00] ;  /* 0x000c00002c1c7984 */ /* 0x000e220000000c00 */
[----:B------:R-:W-:Y:S01]  /*21f0*/  FFMA R54, R19, R20, R54 ;  /* 0x0000001413367223 */ /* 0x000fe20000000036 */
[-C--:B------:R-:W-:Y:S01]  /*2200*/  FFMA R77, R16, R21.reuse, R77 ;  /* 0x00000015104d7223 */ /* 0x080fe2000000004d */
[-C--:B------:R-:W-:Y:S01]  /*2210*/  FFMA R0, R17, R21.reuse, R0 ;  /* 0x0000001511007223 */ /* 0x080fe20000000000 */
[----:B------:R-:W1:Y:S01]  /*2220*/  LDS.128 R8, [R44+0xd00] ;  /* 0x000d00002c087984 */ /* 0x000e620000000c00 */
        /* <DEDUP_REMOVED lines=26> */
[----:B------:R-:W2:Y:S04]  /*23d0*/  LDS.128 R24, [R45+0xd00] ;  /* 0x000d00002d187984 */ /* 0x000ea80000000c00 */
[----:B------:R-:W-:Y:S04]  /*23e0*/  LDS.128 R4, [R45+0xe00] ;  /* 0x000e00002d047984 */ /* 0x000fe80000000c00 */
[----:B------:R-:W3:Y:S01]  /*23f0*/  LDS.128 R20, [R44+0xe00] ;  /* 0x000e00002c147984 */ /* 0x000ee20000000c00 */
        /* <DEDUP_REMOVED lines=33> */
[-C--:B--2---:R-:W-:Y:S01]  /*2610*/  FFMA R53, R24, R28.reuse, R53 ;  /* 0x0000001c18357223 */ /* 0x084fe20000000035 */
[-C--:B------:R-:W-:Y:S01]  /*2620*/  FFMA R80, R25, R28.reuse, R80 ;  /* 0x0000001c19507223 */ /* 0x080fe20000000050 */
[-C--:B------:R-:W-:Y:S01]  /*2630*/  FFMA R3, R26, R28.reuse, R3 ;  /* 0x0000001c1a037223 */ /* 0x080fe20000000003 */
[----:B------:R-:W0:Y:S01]  /*2640*/  LDS.128 R12, [R44+0xf00] ;  /* 0x000f00002c0c7984 */ /* 0x000e220000000c00 */
        /* <DEDUP_REMOVED lines=29> */
[-C--:B---3--:R-:W-:Y:S01]  /*2820*/  FFMA R81, R4, R20.reuse, R81 ;  /* 0x0000001404517223 */ /* 0x088fe20000000051 */
        /* <DEDUP_REMOVED lines=32> */
[-C--:B------:R-:W-:Y:S01]  /*2a30*/  FFMA R53, R16, R20.reuse, R53 ;  /* 0x0000001410357223 */ /* 0x080fe20000000035 */
        /* <DEDUP_REMOVED lines=10> */
[----:B------:R-:W2:Y:S01]  /*2ae0*/  LDS.128 R4, [R44+0x1100] ;  /* 0x001100002c047984 */ /* 0x000ea20000000c00 */
        /* <DEDUP_REMOVED lines=23> */
[----:B------:R-:W-:Y:S04]  /*2c60*/  LDS.128 R20, [R44+0x1200] ;  /* 0x001200002c147984 */ /* 0x000fe80000000c00 */
[----:B------:R-:W3:Y:S04]  /*2c70*/  LDS.128 R16, [R45+0x1200] ;  /* 0x001200002d107984 */ /* 0x000ee80000000c00 */
        /* <DEDUP_REMOVED lines=50> */
[----:B------:R-:W0:Y:S01]  /*2fa0*/  LDS.128 R8, [R44+0x1300] ;  /* 0x001300002c087984 */ /* 0x000e220000000c00 */
        /* <DEDUP_REMOVED lines=47> */
[----:B------:R-:W-:Y:S01]  /*32a0*/  LDS.128 R4, [R45+0x1400] ;  /* 0x001400002d047984 */ /* 0x000fe20000000c00 */
[C---:B0-----:R-:W-:Y:S01]  /*32b0*/  FFMA R109, R16.reuse, R8, R109 ;  /* 0x00000008106d7223 */ /* 0x041fe2000000006d */
[C---:B------:R-:W-:Y:S01]  /*32c0*/  FFMA R62, R16.reuse, R9, R62 ;  /* 0x00000009103e7223 */ /* 0x040fe2000000003e */
[C---:B------:R-:W-:Y:S01]  /*32d0*/  FFMA R61, R16.reuse, R10, R61 ;  /* 0x0000000a103d7223 */ /* 0x040fe2000000003d */
[----:B------:R-:W0:Y:S01]  /*32e0*/  LDS.128 R28, [R44+0x1400] ;  /* 0x001400002c1c7984 */ /* 0x000e220000000c00 */
[----:B------:R-:W-:Y:S01]  /*32f0*/  FFMA R60, R16, R11, R60 ;  /* 0x0000000b103c7223 */ /* 0x000fe2000000003c */
[C---:B------:R-:W-:Y:S01]  /*3300*/  FFMA R100, R17.reuse, R8, R100 ;  /* 0x0000000811647223 */ /* 0x040fe20000000064 */
[C---:B------:R-:W-:Y:S01]  /*3310*/  FFMA R102, R17.reuse, R9, R102 ;  /* 0x0000000911667223 */ /* 0x040fe20000000066 */
        /* <DEDUP_REMOVED lines=29> */
[----:B------:R-:W-:Y:S01]  /*34f0*/  LDS.128 R8, [R45+0x1600] ;  /* 0x001600002d087984 */ /* 0x000fe20000000c00 */
        /* <DEDUP_REMOVED lines=33> */
[-C--:B--2---:R-:W-:Y:S01]  /*3710*/  FFMA R53, R24, R28.reuse, R53 ;  /* 0x0000001c18357223 */ /* 0x084fe20000000035 */
[-C--:B------:R-:W-:Y:S01]  /*3720*/  FFMA R80, R25, R28.reuse, R80 ;  /* 0x0000001c19507223 */ /* 0x080fe20000000050 */
[-C--:B------:R-:W-:Y:S01]  /*3730*/  FFMA R3, R26, R28.reuse, R3 ;  /* 0x0000001c1a037223 */ /* 0x080fe20000000003 */
[----:B------:R-:W1:Y:S01]  /*3740*/  LDS.128 R4, [R44+0x1700] ;  /* 0x001700002c047984 */ /* 0x000e620000000c00 */
        /* <DEDUP_REMOVED lines=29> */
[----:B------:R-:W-:Y:S01]  /*3920*/  CS2R R30, SRZ ;  /* 0x00000000001e7805 */ /* 0x000fe2000001ff00 */
[----:B------:R-:W-:Y:S01]  /*3930*/  LDS.128 R20, [R44+0x1800] ;  /* 0x001800002c147984 */ /* 0x000fe20000000c00 */
[----:B------:R-:W-:-:S03]  /*3940*/  CS2R R28, SRZ ;  /* 0x00000000001c7805 */ /* 0x000fc6000001ff00 */
[----:B------:R-:W-:Y:S01]  /*3950*/  LDS.128 R24, [R44+0x1900] ;  /* 0x001900002c187984 */ /* 0x000fe20000000c00 */
[-C--:B0-----:R-:W-:Y:S01]  /*3960*/  FFMA R81, R8, R12.reuse, R81 ;  /* 0x0000000c08517223 */ /* 0x081fe20000000051 */
        /* <DEDUP_REMOVED lines=50> */
[-C--:B------:R-:W-:Y:S01]  /*3c90*/  FFMA R92, R18, R5.reuse, R92 ;  /* 0x00000005125c7223 */ /* 0x080fe2000000005c */
[----:B------:R-:W1:Y:S01]  /*3ca0*/  LDS.128 R8, [R45+0x1900] ;  /* 0x001900002d087984 */ /* 0x000e620000000c00 */
[----:B------:R-:W-:Y:S01]  /*3cb0*/  FFMA R86, R19, R5, R86 ;  /* 0x0000000513567223 */ /* 0x000fe20000000056 */
[----:B------:R-:W-:Y:S01]  /*3cc0*/  MOV R5, UR15 ;  /* 0x0000000f00057c02 */ /* 0x000fe20008000f00 */
[-C--:B------:R-:W-:Y:S01]  /*3cd0*/  FFMA R122, R16, R7.reuse, R122 ;  /* 0x00000007107a7223 */ /* 0x080fe2000000007a */
[-C--:B------:R-:W-:Y:S01]  /*3ce0*/  FFMA R94, R17, R7.reuse, R94 ;  /* 0x00000007115e7223 */ /* 0x080fe2000000005e */
[-C--:B------:R-:W-:Y:S01]  /*3cf0*/  FFMA R90, R18, R7.reuse, R90 ;  /* 0x00000007125a7223 */ /* 0x080fe2000000005a */
[----:B------:R-:W-:Y:S01]  /*3d00*/  FFMA R84, R19, R7, R84 ;  /* 0x0000000713547223 */ /* 0x000fe20000000054 */
[----:B------:R-:W-:Y:S01]  /*3d10*/  MOV R7, UR12 ;  /* 0x0000000c00077c02 */ /* 0x000fe20008000f00 */
[C---:B------:R-:W-:Y:S01]  /*3d20*/  FFMA R57, R16.reuse, R4, R57 ;  /* 0x0000000410397223 */ /* 0x040fe20000000039 */
[----:B------:R-:W-:Y:S01]  /*3d30*/  @P0 SHF.L.U32 R5, R5, 0x6, RZ ;  /* 0x0000000605050819 */ /* 0x000fe200000006ff */
[----:B------:R-:W-:Y:S01]  /*3d40*/  FFMA R59, R16, R6, R59 ;  /* 0x00000006103b7223 */ /* 0x000fe2000000003b */
[C---:B------:R-:W-:Y:S01]  /*3d50*/  FFMA R98, R17.reuse, R4, R98 ;  /* 0x0000000411627223 */ /* 0x040fe20000000062 */
[----:B------:R-:W-:Y:S01]  /*3d60*/  FFMA R91, R17, R6, R91 ;  /* 0x00000006115b7223 */ /* 0x000fe2000000005b */
[C---:B------:R-:W-:Y:S01]  /*3d70*/  FFMA R89, R18.reuse, R4, R89 ;  /* 0x0000000412597223 */ /* 0x040fe20000000059 */
[----:B------:R-:W-:Y:S01]  /*3d80*/  FFMA R87, R18, R6, R87 ;  /* 0x0000000612577223 */ /* 0x000fe20000000057 */
[C---:B------:R-:W-:Y:S01]  /*3d90*/  FFMA R88, R19.reuse, R4, R88 ;  /* 0x0000000413587223 */ /* 0x040fe20000000058 */
[----:B------:R-:W-:Y:S01]  /*3da0*/  FFMA R85, R19, R6, R85 ;  /* 0x0000000613557223 */ /* 0x000fe20000000055 */
[----:B------:R-:W-:-:S02]  /*3db0*/  CS2R R16, SRZ ;  /* 0x0000000000107805 */ /* 0x000fc4000001ff00 */
[----:B------:R-:W-:Y:S01]  /*3dc0*/  CS2R R18, SRZ ;  /* 0x0000000000127805 */ /* 0x000fe2000001ff00 */
[----:B------:R-:W-:Y:S01]  /*3dd0*/  @P3 IMAD.WIDE R6, R7, 0x4, R112 ;  /* 0x0000000407063825 */ /* 0x000fe200078e0270 */
[----:B------:R2:W5:Y:S03]  /*3de0*/  @P1 LDG.E.128.CONSTANT R28, desc[UR16][R40.64] ;  /* 0x00000010281c1981 */ /* 0x000566000c1e9d00 */
[----:B------:R-:W-:Y:S01]  /*3df0*/  @P0 IMAD.WIDE R4, R5, 0x4, R124 ;  /* 0x0000000405040825 */ /* 0x000fe200078e027c */
[----:B------:R-:W5:Y:S04]  /*3e00*/  @P3 LDG.E.128.CONSTANT R32, desc[UR16][R6.64] ;  /* 0x0000001006203981 */ /* 0x000f68000c1e9d00 */
[----:B------:R3:W5:Y:S04]  /*3e10*/  @P0 LDG.E.128.CONSTANT R16, desc[UR16][R4.64] ;  /* 0x0000001004100981 */ /* 0x000768000c1e9d00 */
[----:B--2---:R-:W-:Y:S01]  /*3e20*/  LDS.128 R40, [R44+0x1a00] ;  /* 0x001a00002c287984 */ /* 0x004fe20000000c00 */
        /* <DEDUP_REMOVED lines=32> */
[----:B---3--:R-:W0:Y:S01]  /*4030*/  LDS.128 R4, [R45+0x1a00] ;  /* 0x001a00002d047984 */ /* 0x008e220000000c00 */
[C---:B------:R-:W-:Y:S01]  /*4040*/  FFMA R109, R12.reuse, R24, R109 ;  /* 0x000000180c6d7223 */ /* 0x040fe2000000006d */
[C---:B------:R-:W-:Y:S01]  /*4050*/  FFMA R75, R12.reuse, R25, R62 ;  /* 0x000000190c4b7223 */ /* 0x040fe2000000003e */
[C---:B------:R-:W-:Y:S01]  /*4060*/  FFMA R71, R12.reuse, R26, R61 ;  /* 0x0000001a0c477223 */ /* 0x040fe2000000003d */
[----:B------:R-:W1:Y:S01]  /*4070*/  LDS.128 R20, [R45+0x1b00] ;  /* 0x001b00002d147984 */ /* 0x000e620000000c00 */
        /* <DEDUP_REMOVED lines=14> */
[----:B------:R-:W2:Y:S01]  /*4160*/  LDS.128 R12, [R44+0x1b00] ;  /* 0x001b00002c0c7984 */ /* 0x000ea20000000c00 */
        /* <DEDUP_REMOVED lines=16> */
[----:B------:R-:W-:Y:S04]  /*4270*/  LDS.128 R24, [R45+0x1c00] ;  /* 0x001c00002d187984 */ /* 0x000fe80000000c00 */
[----:B------:R-:W3:Y:S01]  /*4280*/  LDS.128 R8, [R44+0x1c00] ;  /* 0x001c00002c087984 */ /* 0x000ee20000000c00 */
        /* <DEDUP_REMOVED lines=97> */
[----:B------:R-:W-:Y:S04]  /*48a0*/  LDS.128 R20, [R45+0x1f00] ;  /* 0x001f00002d147984 */ /* 0x000fe80000000c00 */
[----:B------:R-:W1:Y:S04]  /*48b0*/  LDS.128 R8, [R44+0x1e00] ;  /* 0x001e00002c087984 */ /* 0x000e680000000c00 */
[----:B------:R-:W2:Y:S01]  /*48c0*/  LDS.128 R12, [R45+0x1e00] ;  /* 0x001e00002d0c7984 */ /* 0x000ea20000000c00 */
[----:B------:R-:W-:-:S04]  /*48d0*/  UIADD3 UR11, UPT, UPT, UR13, -0x8, URZ ;  /* 0xfffffff80d0b7890 */ /* 0x000fc8000fffe0ff */
[----:B------:R-:W-:Y:S01]  /*48e0*/  UISETP.GE.AND UP0, UPT, UR11, UR15, UPT ;  /* 0x0000000f0b00728c */ /* 0x000fe2000bf06270 */
[C---:B0-----:R-:W-:Y:S01]  /*48f0*/  FFMA R57, R60.reuse, R4, R57 ;  /* 0x000000043c397223 */ /* 0x041fe20000000039 */
[CC--:B------:R-:W-:Y:S01]  /*4900*/  FFMA R58, R60.reuse, R5.reuse, R58 ;  /* 0x000000053c3a7223 */ /* 0x0c0fe2000000003a */
[----:B------:R-:W-:Y:S01]  /*4910*/  FFMA R59, R60, R6, R59 ;  /* 0x000000063c3b7223 */ /* 0x000fe2000000003b */
[C---:B------:R-:W-:Y:S01]  /*4920*/  FFMA R43, R24.reuse, R4, R43 ;  /* 0x00000004182b7223 */ /* 0x040fe2000000002b */
[C---:B------:R-:W-:Y:S01]  /*4930*/  FFMA R40, R24.reuse, R5, R40 ;  /* 0x0000000518287223 */ /* 0x040fe20000000028 */
[C---:B------:R-:W-:Y:S01]  /*4940*/  FFMA R41, R24.reuse, R6, R41 ;  /* 0x0000000618297223 */ /* 0x040fe20000000029 */
[----:B------:R-:W-:Y:S01]  /*4950*/  FFMA R42, R24, R7, R42 ;  /* 0x00000007182a7223 */ /* 0x000fe2000000002a */
[----:B------:R-:W-:Y:S01]  /*4960*/  IADD3 R72, P4, PT, R124, 0x40, RZ ;  /* 0x000000407c487810 */ /* 0x000fe20007f9e0ff */
        /* <DEDUP_REMOVED lines=21> */
[C---:B------:R-:W-:Y:S01]  /*4ac0*/  FFMA R84, R63.reuse, R7, R84 ;  /* 0x000000073f547223 */ /* 0x040fe20000000054 */
[----:B------:R-:W-:Y:S01]  /*4ad0*/  FFMA R88, R63, R4, R88 ;  /* 0x000000043f587223 */ /* 0x000fe20000000058 */
[----:B------:R0:W3:Y:S01]  /*4ae0*/  LDS.128 R24, [R44+0x1f00] ;  /* 0x001f00002c187984 */ /* 0x0000e20000000c00 */
[-C--:B-1----:R-:W-:Y:S01]  /*4af0*/  FFMA R61, R21, R8.reuse, R80 ;  /* 0x00000008153d7223 */ /* 0x082fe20000000050 */
[----:B------:R-:W-:Y:S01]  /*4b00*/  FFMA R7, R23, R8, R54 ;  /* 0x0000000817077223 */ /* 0x000fe20000000036 */
[----:B------:R-:W-:Y:S01]  /*4b10*/  FFMA R62, R21, R9, R0 ;  /* 0x00000009153e7223 */ /* 0x000fe20000000000 */
[C---:B------:R-:W-:Y:S01]  /*4b20*/  FFMA R86, R63.reuse, R5, R86 ;  /* 0x000000053f567223 */ /* 0x040fe20000000056 */
[----:B------:R-:W-:Y:S01]  /*4b30*/  FFMA R85, R63, R6, R85 ;  /* 0x000000063f557223 */ /* 0x000fe20000000055 */
[-C--:B--2---:R-:W-:Y:S01]  /*4b40*/  FFMA R80, R12, R9.reuse, R107 ;  /* 0x000000090c507223 */ /* 0x084fe2000000006b */
[-C--:B------:R-:W-:Y:S01]  /*4b50*/  FFMA R74, R13, R9.reuse, R74 ;  /* 0x000000090d4a7223 */ /* 0x080fe2000000004a */
[-C--:B0-----:R-:W-:Y:S01]  /*4b60*/  FFMA R44, R14, R9.reuse, R105 ;  /* 0x000000090e2c7223 */ /* 0x081fe20000000069 */
        /* <DEDUP_REMOVED lines=8> */
[----:B------:R-:W-:Y:S01]  /*4bf0*/  IADD3.X R71, PT, PT, RZ, R125, RZ, P4, !PT ;  /* 0x0000007dff477210 */ /* 0x000fe200027fe4ff */
        /* <DEDUP_REMOVED lines=18> */
[----:B------:R-:W-:-:S02]  /*4d20*/  ULEA UR14, UR5, UR9, 0xd ;  /* 0x00000009050e7291 */ /* 0x000fc4000f8e68ff */
[----:B------:R-:W-:Y:S01]  /*4d30*/  UIADD3 UR6, UPT, UPT, UR10, UR6, URZ ;  /* 0x000000060a067290 */ /* 0x000fe2000fffe0ff */
[----:B------:R-:W-:Y:S11]  /*4d40*/  BRA.U UP0, `(.L_x_3) ;  /* 0x0000000100487547 */ /* 0x000ff6000b800000 */
[C---:B------:R-:W-:Y:S02]  /*4d50*/  SHF.L.U32 R11, R70.reuse, 0xb, RZ ;  /* 0x0000000b460b7819 */ /* 0x040fe400000006ff */
[----:B------:R-:W-:Y:S01]  /*4d60*/  MOV R8, UR5 ;  /* 0x0000000500087c02 */ /* 0x000fe20008000f00 */
[----:B------:R-:W-:Y:S01]  /*4d70*/  ULOP3.LUT UR5, UR5, 0x1, URZ, 0x3c, !UPT ;  /* 0x0000000105057892 */ /* 0x000fe2000f8e3cff */
[----:B------:R-:W-:Y:S02]  /*4d80*/  LOP3.LUT R11, R11, 0x1bfc, R70, 0xc8, !PT ;  /* 0x00001bfc0b0b7812 */ /* 0x000fe400078ec846 */
[----:B------:R-:W-:Y:S02]  /*4d90*/  LEA R70, R70, UR6, 0x4 ;  /* 0x0000000646467c11 */ /* 0x000fe4000f8e20ff */
[----:B------:R-:W-:-:S04]  /*4da0*/  IADD3 R11, PT, PT, R11, UR9, RZ ;  /* 0x000000090b0b7c10 */ /* 0x000fc8000fffe0ff */
[----:B------:R-:W-:-:S05]  /*4db0*/  LEA R11, R8, R11, 0xd ;  /* 0x0000000b080b7211 */ /* 0x000fca00078e68ff */
[----:B-----5:R0:W-:Y:S04]  /*4dc0*/  STS [R11], R36 ;  /* 0x000000240b007388 */ /* 0x0201e80000000800 */
[----:B------:R0:W-:Y:S04]  /*4dd0*/  STS [R11+0x200], R37 ;  /* 0x000200250b007388 */ /* 0x0001e80000000800 */
[----:B------:R0:W-:Y:S04]  /*4de0*/  STS [R11+0x400], R38 ;  /* 0x000400260b007388 */ /* 0x0001e80000000800 */
[----:B------:R0:W-:Y:S04]  /*4df0*/  STS [R11+0x600], R39 ;  /* 0x000600270b007388 */ /* 0x0001e80000000800 */
[----:B------:R0:W-:Y:S04]  /*4e00*/  STS [R11+0x100], R16 ;  /* 0x000100100b007388 */ /* 0x0001e80000000800 */
[----:B------:R0:W-:Y:S04]  /*4e10*/  STS [R11+0x300], R17 ;  /* 0x000300110b007388 */ /* 0x0001e80000000800 */
[----:B------:R0:W-:Y:S04]  /*4e20*/  STS [R11+0x500], R18 ;  /* 0x000500120b007388 */ /* 0x0001e80000000800 */
[----:B------:R0:W-:Y:S04]  /*4e30*/  STS [R11+0x700], R19 ;  /* 0x000700130b007388 */ /* 0x0001e80000000800 */
[----:B------:R0:W-:Y:S04]  /*4e40*/  STS.128 [R70], R28 ;  /* 0x0000001c46007388 */ /* 0x0001e80000000c00 */
[----:B------:R0:W-:Y:S01]  /*4e50*/  STS.128 [R70+0x1000], R32 ;  /* 0x0010002046007388 */ /* 0x0001e20000000c00 */
[----:B------:R-:W-:Y:S06]  /*4e60*/  BAR.SYNC.DEFER_BLOCKING 0x0 ;  /* 0x0000000000007b1d */ /* 0x000fec0000010000 */
.L_x_3:
[C---:B---3--:R-:W-:Y:S01]  /*4e70*/  FFMA R109, R12.reuse, R24, R43 ;  /* 0x000000180c6d7223 */ /* 0x048fe2000000002b */
[C---:B------:R-:W-:Y:S01]  /*4e80*/  FFMA R116, R12.reuse, R25, R40 ;  /* 0x000000190c747223 */ /* 0x040fe20000000028 */
[C---:B------:R-:W-:Y:S01]  /*4e90*/  FFMA R103, R12.reuse, R26, R41 ;  /* 0x0000001a0c677223 */ /* 0x040fe20000000029 */
[----:B------:R-:W-:Y:S01]  /*4ea0*/  FFMA R114, R12, R27, R42 ;  /* 0x0000001b0c727223 */ /* 0x000fe2000000002a */
[----:B0----5:R0:W1:Y:S01]  /*4eb0*/  LDS.128 R36, [R69+UR14+0x100] ;  /* 0x0001000e45247984 */ /* 0x0210620008000c00 */
[----:B------:R-:W-:Y:S01]  /*4ec0*/  UISETP.GE.AND UP0, UPT, UR11, UR15, UPT ;  /* 0x0000000f0b00728c */ /* 0x000fe2000bf06270 */
[CC--:B------:R-:W-:Y:S01]  /*4ed0*/  FFMA R95, R14.reuse, R24.reuse, R79 ;  /* 0x000000180e5f7223 */ /* 0x0c0fe2000000004f */
[C---:B------:R-:W-:Y:S01]  /*4ee0*/  FFMA R99, R13.reuse, R24, R100 ;  /* 0x000000180d637223 */ /* 0x040fe20000000064 */
[----:B------:R0:W2:Y:S01]  /*4ef0*/  LDS.128 R40, [R69+UR14] ;  /* 0x0000000e45287984 */ /* 0x0000a20008000c00 */
[C---:B------:R-:W-:Y:S01]  /*4f00*/  FFMA R102, R13.reuse, R25, R102 ;  /* 0x000000190d667223 */ /* 0x040fe20000000066 */
[CC--:B------:R-:W-:Y:S01]  /*4f10*/  FFMA R97, R13.reuse, R26.reuse, R65 ;  /* 0x0000001a0d617223 */ /* 0x0c0fe20000000041 */
[----:B------:R-:W-:Y:S01]  /*4f20*/  FFMA R104, R13, R27, R104 ;  /* 0x0000001b0d687223 */ /* 0x000fe20000000068 */
[----:B------:R0:W3:Y:S01]  /*4f30*/  LDS.128 R32, [R68+UR6] ;  /* 0x0000000644207984 */ /* 0x0000e20008000c00 */
[C---:B------:R-:W-:Y:S01]  /*4f40*/  FFMA R106, R14.reuse, R25, R106 ;  /* 0x000000190e6a7223 */ /* 0x040fe2000000006a */
[C---:B------:R-:W-:Y:S01]  /*4f50*/  FFMA R93, R14.reuse, R26, R93 ;  /* 0x0000001a0e5d7223 */ /* 0x040fe2000000005d */
[----:B------:R-:W-:Y:S01]  /*4f60*/  FFMA R108, R14, R27, R108 ;  /* 0x0000001b0e6c7223 */ /* 0x000fe2000000006c */
[----:B------:R0:W4:Y:S01]  /*4f70*/  LDS.128 R28, [R68+UR6+0x100] ;  /* 0x00010006441c7984 */ /* 0x0001220008000c00 */
        /* <DEDUP_REMOVED lines=20> */
[----:B------:R-:W-:-:S02]  /*50c0*/  ULEA UR12, UR18, UR12, 0x4 ;  /* 0x0000000c120c7291 */ /* 0x000fc4000f8e20ff */
[----:B------:R-:W-:Y:S02]  /*50d0*/  ULEA UR4, UR18, UR4, 0x4 ;  /* 0x0000000412047291 */ /* 0x000fe4000f8e20ff */
[----:B------:R-:W-:Y:S01]  /*50e0*/  UIADD3 UR13, UPT, UPT, UR13, 0x10, URZ ;  /* 0x000000100d0d7890 */ /* 0x000fe2000fffe0ff */
[----:B0-----:R-:W-:Y:S11]  /*50f0*/  BRA.U !UP0, `(.L_x_4) ;  /* 0xffffffb508dc7547 */ /* 0x001ff6000b83ffff */
[----:B------:R-:W0:Y:S01]  /*5100*/  S2R R84, SR_TID.X ;  /* 0x0000000000547919 */ /* 0x000e220000002100 */
[----:B------:R-:W1:Y:S01]  /*5110*/  LDCU.64 UR4, c[0x0][0x398] ;  /* 0x00007300ff0477ac */ /* 0x000e620008000a00 */
[----:B------:R-:W-:Y:S01]  /*5120*/  BSSY.RECONVERGENT B0, `(.L_x_5) ;  /* 0x00000ea000007945 */ /* 0x000fe20003800200 */
[----:B------:R-:W5:Y:S01]  /*5130*/  S2R R73, SR_CTAID.X ;  /* 0x0000000000497919 */ /* 0x000f620000002500 */
[----:B------:R-:W2:Y:S01]  /*5140*/  S2R R78, SR_CTAID.Y ;  /* 0x00000000004e7919 */ /* 0x000ea20000002600 */
[----:B-1----:R-:W-:Y:S01]  /*5150*/  FMUL R36, R51, UR4 ;  /* 0x0000000433247c20 */ /* 0x002fe20008400000 */
[----:B------:R-:W-:Y:S01]  /*5160*/  FMUL R51, R52, UR4 ;  /* 0x0000000434337c20 */ /* 0x000fe20008400000 */
[----:B------:R-:W-:Y:S01]  /*5170*/  FMUL R52, R53, UR4 ;  /* 0x0000000435347c20 */ /* 0x000fe20008400000 */
[----:B------:R-:W-:Y:S01]  /*5180*/  FSETP.NEU.AND P2, PT, RZ, UR5, PT ;  /* 0x00000005ff007c0b */ /* 0x000fe2000bf4d000 */
[----:B------:R-:W-:Y:S01]  /*5190*/  FMUL R53, R54, UR4 ;  /* 0x0000000436357c20 */ /* 0x000fe20008400000 */
        /* <DEDUP_REMOVED lines=8> */
[----:B0-----:R-:W-:Y:S01]  /*5220*/  LOP3.LUT R72, R84, 0xf, RZ, 0xc0, !PT ;  /* 0x0000000f54487812 */ /* 0x001fe200078ec0ff */
[----:B------:R-:W-:Y:S01]  /*5230*/  FMUL R44, R45, UR4 ;  /* 0x000000042d2c7c20 */ /* 0x000fe20008400000 */
[----:B------:R-:W-:Y:S01]  /*5240*/  SHF.R.U32.HI R84, RZ, 0x4, R84 ;  /* 0x00000004ff547819 */ /* 0x000fe20000011654 */
        /* <DEDUP_REMOVED lines=21> */
[----:B-----5:R-:W-:Y:S01]  /*53a0*/  LEA R0, R73, R72, 0x5 ;  /* 0x0000004849007211 */ /* 0x020fe200078e28ff */
[----:B------:R-:W-:Y:S01]  /*53b0*/  FMUL R24, R109, UR4 ;  /* 0x000000046d187c20 */ /* 0x000fe20008400000 */
[----:B------:R-:W-:Y:S01]  /*53c0*/  SHF.L.U32 R3, R84, 0x2, RZ ;  /* 0x0000000254037819 */ /* 0x000fe200000006ff */
[----:B------:R-:W-:Y:S01]  /*53d0*/  FMUL R25, R116, UR4 ;  /* 0x0000000474197c20 */ /* 0x000fe20008400000 */
[----:B------:R-:W-:Y:S01]  /*53e0*/  FMUL R26, R103, UR4 ;  /* 0x00000004671a7c20 */ /* 0x000fe20008400000 */
[----:B------:R-:W-:Y:S01]  /*53f0*/  FMUL R27, R114, UR4 ;  /* 0x00000004721b7c20 */ /* 0x000fe20008400000 */
[----:B----4-:R-:W-:Y:S01]  /*5400*/  FMUL R28, R75, UR4 ;  /* 0x000000044b1c7c20 */ /* 0x010fe20008400000 */
[----:B------:R-:W-:Y:S01]  /*5410*/  FMUL R29, R74, UR4 ;  /* 0x000000044a1d7c20 */ /* 0x000fe20008400000 */
[----:B------:R-:W-:Y:S01]  /*5420*/  FMUL R30, R77, UR4 ;  /* 0x000000044d1e7c20 */ /* 0x000fe20008400000 */
[----:B------:R-:W-:Y:S01]  /*5430*/  FMUL R31, R76, UR4 ;  /* 0x000000044c1f7c20 */ /* 0x000fe20008400000 */
[----:B---3--:R-:W-:Y:S01]  /*5440*/  FMUL R32, R99, UR4 ;  /* 0x0000000463207c20 */ /* 0x008fe20008400000 */
[----:B------:R-:W-:Y:S01]  /*5450*/  FMUL R33, R102, UR4 ;  /* 0x0000000466217c20 */ /* 0x000fe20008400000 */
[----:B------:R-:W-:Y:S01]  /*5460*/  FMUL R34, R97, UR4 ;  /* 0x0000000461227c20 */ /* 0x000fe20008400000 */
[----:B------:R-:W-:Y:S01]  /*5470*/  FMUL R35, R104, UR4 ;  /* 0x0000000468237c20 */ /* 0x000fe20008400000 */
[----:B--2---:R-:W-:Y:S01]  /*5480*/  FMUL R40, R95, UR4 ;  /* 0x000000045f287c20 */ /* 0x004fe20008400000 */
        /* <DEDUP_REMOVED lines=17> */
[----:B------:R-:W-:-:S02]  /*55a0*/  SHF.L.U32 R0, R0, 0x2, RZ ;  /* 0x0000000200007819 */ /* 0x000fc400000006ff */
[----:B------:R-:W-:Y:S01]  /*55b0*/  LEA R78, R78, R3, 0x7 ;  /* 0x000000034e4e7211 */ /* 0x000fe200078e38ff */
[----:B------:R-:W-:Y:S06]  /*55c0*/  @!P2 BRA `(.L_x_6) ;  /* 0x0000000400a8a947 */ /* 0x000fec0003800000 */
[----:B------:R-:W0:Y:S01]  /*55d0*/  LDCU UR4, c[0x0][0x3a0] ;  /* 0x00007400ff0477ac */ /* 0x000e220008000800 */
[----:B------:R-:W-:Y:S01]  /*55e0*/  IMAD R2, R3, UR18, RZ ;  /* 0x0000001203027c24 */ /* 0x000fe2000f8e02ff */
[----:B------:R-:W-:Y:S02]  /*55f0*/  ISETP.GE.U32.AND P1, PT, R0, UR18, PT ;  /* 0x0000001200007c0c */ /* 0x000fe4000bf26070 */
[----:B------:R-:W-:Y:S02]  /*5600*/  MOV R8, UR7 ;  /* 0x0000000700087c02 */ /* 0x000fe40008000f00 */
[----:B------:R-:W-:Y:S02]  /*5610*/  SHF.R.S32.HI R13, RZ, 0x2, R2 ;  /* 0x00000002ff0d7819 */ /* 0x000fe40000011402 */
[----:B------:R-:W-:Y:S02]  /*5620*/  MOV R9, UR8 ;  /* 0x0000000800097c02 */ /* 0x000fe40008000f00 */
[----:B------:R-:W-:-:S05]  /*5630*/  IADD3 R11, PT, PT, R72, R13, RZ ;  /* 0x0000000d480b7210 */ /* 0x000fca0007ffe0ff */
[----:B------:R-:W-:Y:S01]  /*5640*/  IMAD.WIDE R10, R11, 0x10, R8 ;  /* 0x000000100b0a7825 */ /* 0x000fe200078e0208 */
[----:B0-----:R-:W-:-:S13]  /*5650*/  ISETP.LT.U32.AND P3, PT, R78, UR4, !P1 ;  /* 0x000000044e007c0c */ /* 0x001fda000cf61070 */
[----:B------:R-:W2:Y:S01]  /*5660*/  @P3 LDG.E.128 R16, desc[UR16][R10.64] ;  /* 0x000000100a103981 */ /* 0x000ea2000c1e1d00 */
[----:B------:R-:W-:Y:S02]  /*5670*/  IADD3 R12, PT, PT, R0, 0x40, RZ ;  /* 0x00000040000c7810 */ /* 0x000fe40007ffe0ff */
[----:B------:R-:W-:Y:S02]  /*5680*/  IADD3 R14, P4, PT, R72, R13, RZ ;  /* 0x0000000d480e7210 */ /* 0x000fe40007f9e0ff */
[----:B------:R-:W-:Y:S02]  /*5690*/  ISETP.GE.U32.AND P0, PT, R12, UR18, PT ;  /* 0x000000120c007c0c */ /* 0x000fe4000bf06070 */
[----:B------:R-:W-:Y:S02]  /*56a0*/  LEA.HI.X.SX32 R13, R13, RZ, 0x1, P4 ;  /* 0x000000ff0d0d7211 */ /* 0x000fe400020f0eff */
[----:B------:R-:W-:Y:S02]  /*56b0*/  ISETP.GE.U32.OR P4, PT, R78, UR4, P0 ;  /* 0x000000044e007c0c */ /* 0x000fe40008786470 */
[----:B------:R-:W-:-:S04]  /*56c0*/  LEA R12, P5, R14, UR7, 0x4 ;  /* 0x000000070e0c7c11 */ /* 0x000fc8000f8a20ff */
[----:B------:R-:W-:Y:S01]  /*56d0*/  LEA.HI.X R13, R14, UR8, R13, 0x4, P5 ;  /* 0x000000080e0d7c11 */ /* 0x000fe2000a8f240d */
[----:B--2---:R-:W-:Y:S01]  /*56e0*/  @P3 FFMA R16, R16, UR5, R20 ;  /* 0x0000000510103c23 */ /* 0x004fe20008000014 */
[----:B------:R-:W-:Y:S01]  /*56f0*/  @P3 FFMA R17, R17, UR5, R21 ;  /* 0x0000000511113c23 */ /* 0x000fe20008000015 */
[----:B------:R-:W-:Y:S01]  /*5700*/  @P3 FFMA R18, R18, UR5, R22 ;  /* 0x0000000512123c23 */ /* 0x000fe20008000016 */
[----:B------:R-:W-:-:S05]  /*5710*/  @P3 FFMA R19, R19, UR5, R23 ;  /* 0x0000000513133c23 */ /* 0x000fca0008000017 */
[----:B------:R0:W-:Y:S04]  /*5720*/  @P3 STG.E.128 desc[UR16][R12.64], R16 ;  /* 0x000000100c003986 */ /* 0x0001e8000c101d10 */
[----:B------:R1:W2:Y:S01]  /*5730*/  @!P4 LDG.E.128 R20, desc[UR16][R10.64+0x100] ;  /* 0x000100100a14c981 */ /* 0x0002a2000c1e1d00 */
[----:B------:R-:W-:-:S04]  /*5740*/  IADD3 R73, PT, PT, R2, UR18, RZ ;  /* 0x0000001202497c10 */ /* 0x000fc8000fffe0ff */
[----:B------:R-:W-:-:S04]  /*5750*/  SHF.R.S32.HI R2, RZ, 0x1f, R73 ;  /* 0x0000001fff027819 */ /* 0x000fc80000011449 */
[----:B------:R-:W-:Y:S02]  /*5760*/  LEA.HI R14, R2, R73, RZ, 0x2 ;  /* 0x00000049020e7211 */ /* 0x000fe400078f10ff */
[----:B------:R-:W-:Y:S02]  /*5770*/  IADD3 R2, PT, PT, R78, 0x1, RZ ;  /* 0x000000014e027810 */ /* 0x000fe40007ffe0ff */
[----:B------:R-:W-:Y:S02]  /*5780*/  SHF.R.S32.HI R15, RZ, 0x2, R14 ;  /* 0x00000002ff0f7819 */ /* 0x000fe4000001140e */
[----:B------:R-:W-:Y:S02]  /*5790*/  ISETP.LT.U32.AND P1, PT, R2, UR4, !P1 ;  /* 0x0000000402007c0c */ /* 0x000fe4000cf21070 */
[----:B------:R-:W-:-:S05]  /*57a0*/  IADD3 R75, PT, PT, R72, R15, RZ ;  /* 0x0000000f484b7210 */ /* 0x000fca0007ffe0ff */
[----:B-1----:R-:W-:-:S04]  /*57b0*/  IMAD.WIDE R10, R75, 0x10, R8 ;  /* 0x000000104b0a7825 */ /* 0x002fc800078e0208 */
[----:B--2---:R-:W-:Y:S01]  /*57c0*/  @!P4 FFMA R20, R20, UR5, R24 ;  /* 0x000000051414cc23 */ /* 0x004fe20008000018 */
[----:B------:R-:W-:Y:S01]  /*57d0*/  @!P4 FFMA R21, R21, UR5, R25 ;  /* 0x000000051515cc23 */ /* 0x000fe20008000019 */
[----:B------:R-:W-:Y:S01]  /*57e0*/  @!P4 FFMA R22, R22, UR5, R26 ;  /* 0x000000051616cc23 */ /* 0x000fe2000800001a */
[----:B------:R-:W-:-:S05]  /*57f0*/  @!P4 FFMA R23, R23, UR5, R27 ;  /* 0x000000051717cc23 */ /* 0x000fca000800001b */
[----:B------:R1:W-:Y:S04]  /*5800*/  @!P4 STG.E.128 desc[UR16][R12.64+0x100], R20 ;  /* 0x000100140c00c986 */ /* 0x0003e8000c101d10 */
[----:B0-----:R-:W2:Y:S01]  /*5810*/  @P1 LDG.E.128 R16, desc[UR16][R10.64] ;  /* 0x000000100a101981 */ /* 0x001ea2000c1e1d00 */
[----:B------:R-:W-:Y:S02]  /*5820*/  IADD3 R24, P3, PT, R72, R15, RZ ;  /* 0x0000000f48187210 */ /* 0x000fe40007f7e0ff */
[----:B------:R-:W-:Y:S02]  /*5830*/  ISETP.GE.U32.OR P4, PT, R2, UR4, P0 ;  /* 0x0000000402007c0c */ /* 0x000fe40008786470 */
[----:B------:R-:W-:Y:S02]  /*5840*/  LEA.HI.X.SX32 R15, R15, RZ, 0x1, P3 ;  /* 0x000000ff0f0f7211 */ /* 0x000fe400018f0eff */
[----:B------:R-:W-:-:S04]  /*5850*/  LEA R14, P3, R24, UR7, 0x4 ;  /* 0x00000007180e7c11 */ /* 0x000fc8000f8620ff */
[----:B------:R-:W-:Y:S02]  /*5860*/  LEA.HI.X R15, R24, UR8, R15, 0x4, P3 ;  /* 0x00000008180f7c11 */ /* 0x000fe400098f240f */
[----:B------:R-:W-:Y:S01]  /*5870*/  IADD3 R73, PT, PT, R73, UR18, RZ ;  /* 0x0000001249497c10 */ /* 0x000fe2000fffe0ff */
[----:B--2---:R-:W-:Y:S01]  /*5880*/  @P1 FFMA R16, R16, UR5, R28 ;  /* 0x0000000510101c23 */ /* 0x004fe2000800001c */
[----:B------:R-:W-:Y:S01]  /*5890*/  @P1 FFMA R17, R17, UR5, R29 ;  /* 0x0000000511111c23 */ /* 0x000fe2000800001d */
[----:B------:R-:W-:Y:S01]  /*58a0*/  @P1 FFMA R18, R18, UR5, R30 ;  /* 0x0000000512121c23 */ /* 0x000fe2000800001e */
[----:B------:R-:W-:-:S05]  /*58b0*/  @P1 FFMA R19, R19, UR5, R31 ;  /* 0x0000000513131c23 */ /* 0x000fca000800001f */
[----:B------:R0:W-:Y:S04]  /*58c0*/  @P1 STG.E.128 desc[UR16][R14.64], R16 ;  /* 0x000000100e001986 */ /* 0x0001e8000c101d10 */
[----:B-1----:R1:W2:Y:S01]  /*58d0*/  @!P4 LDG.E.128 R20, desc[UR16][R10.64+0x100] ;  /* 0x000100100a14c981 */ /* 0x0022a2000c1e1d00 */
[----:B------:R-:W-:Y:S02]  /*58e0*/  SHF.R.S32.HI R2, RZ, 0x1f, R73 ;  /* 0x0000001fff027819 */ /* 0x000fe40000011449 */
[----:B------:R-:W-:Y:S02]  /*58f0*/  ISETP.GE.U32.AND P1, PT, R0, UR18, PT ;  /* 0x0000001200007c0c */ /* 0x000fe4000bf26070 */
[----:B------:R-:W-:Y:S02]  /*5900*/  LEA.HI R12, R2, R73, RZ, 0x2 ;  /* 0x00000049020c7211 */ /* 0x000fe400078f10ff */
[----:B------:R-:W-:-:S02]  /*5910*/  IADD3 R2, PT, PT, R78, 0x2, RZ ;  /* 0x000000024e027810 */ /* 0x000fc40007ffe0ff */
[----:B------:R-:W-:Y:S02]  /*5920*/  SHF.R.S32.HI R13, RZ, 0x2, R12 ;  /* 0x00000002ff0d7819 */ /* 0x000fe4000001140c */
[----:B------:R-:W-:Y:S02]  /*5930*/  ISETP.GE.U32.OR P3, PT, R2, UR4, P1 ;  /* 0x0000000402007c0c */ /* 0x000fe40008f66470 */
[----:B------:R-:W-:-:S05]  /*5940*/  IADD3 R25, PT, PT, R72, R13, RZ ;  /* 0x0000000d48197210 */ /* 0x000fca0007ffe0ff */
[----:B-1----:R-:W-:-:S04]  /*5950*/  IMAD.WIDE R10, R25, 0x10, R8 ;  /* 0x00000010190a7825 */ /* 0x002fc800078e0208 */
[----:B--2---:R-:W-:Y:S01]  /*5960*/  @!P4 FFMA R20, R20, UR5, R32 ;  /* 0x000000051414cc23 */ /* 0x004fe20008000020 */
[----:B------:R-:W-:Y:S01]  /*5970*/  @!P4 FFMA R21, R21, UR5, R33 ;  /* 0x000000051515cc23 */ /* 0x000fe20008000021 */
[----:B------:R-:W-:Y:S01]  /*5980*/  @!P4 FFMA R22, R22, UR5, R34 ;  /* 0x000000051616cc23 */ /* 0x000fe20008000022 */
[----:B------:R-:W-:-:S05]  /*5990*/  @!P4 FFMA R23, R23, UR5, R35 ;  /* 0x000000051717cc23 */ /* 0x000fca0008000023 */
[----:B------:R1:W-:Y:S04]  /*59a0*/  @!P4 STG.E.128 desc[UR16][R14.64+0x100], R20 ;  /* 0x000100140e00c986 */ /* 0x0003e8000c101d10 */
[----:B0-----:R-:W2:Y:S01]  /*59b0*/  @!P3 LDG.E.128 R16, desc[UR16][R10.64] ;  /* 0x000000100a10b981 */ /* 0x001ea2000c1e1d00 */
[----:B------:R-:W-:-:S04]  /*59c0*/  IADD3 R24, P4, PT, R72, R13, RZ ;  /* 0x0000000d48187210 */ /* 0x000fc80007f9e0ff */
[----:B------:R-:W-:Y:S02]  /*59d0*/  LEA.HI.X.SX32 R13, R13, RZ, 0x1, P4 ;  /* 0x000000ff0d0d7211 */ /* 0x000fe400020f0eff */
[----:B------:R-:W-:Y:S02]  /*59e0*/  ISETP.GE.U32.OR P4, PT, R2, UR4, P0 ;  /* 0x0000000402007c0c */ /* 0x000fe40008786470 */
[----:B------:R-:W-:-:S04]  /*59f0*/  LEA R12, P5, R24, UR7, 0x4 ;  /* 0x00000007180c7c11 */ /* 0x000fc8000f8a20ff */
[----:B------:R-:W-:Y:S01]  /*5a00*/  LEA.HI.X R13, R24, UR8, R13, 0x4, P5 ;  /* 0x00000008180d7c11 */ /* 0x000fe2000a8f240d */
[----:B--2---:R-:W-:Y:S01]  /*5a10*/  @!P3 FFMA R16, R16, UR5, R36 ;  /* 0x000000051010bc23 */ /* 0x004fe20008000024 */
[----:B------:R-:W-:Y:S01]  /*5a20*/  @!P3 FFMA R17, R17, UR5, R37 ;  /* 0x000000051111bc23 */ /* 0x000fe20008000025 */
[----:B------:R-:W-:Y:S01]  /*5a30*/  @!P3 FFMA R18, R18, UR5, R38 ;  /* 0x000000051212bc23 */ /* 0x000fe20008000026 */
[----:B------:R-:W-:-:S05]  /*5a40*/  @!P3 FFMA R19, R19, UR5, R39 ;  /* 0x000000051313bc23 */ /* 0x000fca0008000027 */
[----:B------:R0:W-:Y:S04]  /*5a50*/  @!P3 STG.E.128 desc[UR16][R12.64], R16 ;  /* 0x000000100c00b986 */ /* 0x0001e8000c101d10 */
[----:B-1----:R-:W2:Y:S01]  /*5a60*/  @!P4 LDG.E.128 R20, desc[UR16][R10.64+0x100] ;  /* 0x000100100a14c981 */ /* 0x002ea2000c1e1d00 */
[----:B------:R-:W-:-:S04]  /*5a70*/  IADD3 R73, PT, PT, R73, UR18, RZ ;  /* 0x0000001249497c10 */ /* 0x000fc8000fffe0ff */
[----:B------:R-:W-:-:S04]  /*5a80*/  SHF.R.S32.HI R2, RZ, 0x1f, R73 ;  /* 0x0000001fff027819 */ /* 0x000fc80000011449 */
[----:B------:R-:W-:Y:S02]  /*5a90*/  LEA.HI R73, R2, R73, RZ, 0x2 ;  /* 0x0000004902497211 */ /* 0x000fe400078f10ff */
[----:B------:R-:W-:Y:S02]  /*5aa0*/  IADD3 R2, PT, PT, R78, 0x3, RZ ;  /* 0x000000034e027810 */ /* 0x000fe40007ffe0ff */
[----:B------:R-:W-:Y:S02]  /*5ab0*/  SHF.R.S32.HI R73, RZ, 0x2, R73 ;  /* 0x00000002ff497819 */ /* 0x000fe40000011449 */
[----:B------:R-:W-:Y:S02]  /*5ac0*/  ISETP.GE.U32.OR P3, PT, R2, UR4, P1 ;  /* 0x0000000402007c0c */ /* 0x000fe40008f66470 */
[----:B------:R-:W-:-:S05]  /*5ad0*/  IADD3 R15, PT, PT, R72, R73, RZ ;  /* 0x00000049480f7210 */ /* 0x000fca0007ffe0ff */
[----:B------:R-:W-:-:S04]  /*5ae0*/  IMAD.WIDE R8, R15, 0x10, R8 ;  /* 0x000000100f087825 */ /* 0x000fc800078e0208 */
[----:B--2---:R-:W-:Y:S01]  /*5af0*/  @!P4 FFMA R20, R20, UR5, R40 ;  /* 0x000000051414cc23 */ /* 0x004fe20008000028 */
[----:B------:R-:W-:Y:S01]  /*5b00*/  @!P4 FFMA R21, R21, UR5, R41 ;  /* 0x000000051515cc23 */ /* 0x000fe20008000029 */
[----:B------:R-:W-:Y:S01]  /*5b10*/  @!P4 FFMA R22, R22, UR5, R42 ;  /* 0x000000051616cc23 */ /* 0x000fe2000800002a */
[----:B------:R-:W-:-:S05]  /*5b20*/  @!P4 FFMA R23, R23, UR5, R43 ;  /* 0x000000051717cc23 */ /* 0x000fca000800002b */
[----:B------:R2:W-:Y:S04]  /*5b30*/  @!P4 STG.E.128 desc[UR16][R12.64+0x100], R20 ;  /* 0x000100140c00c986 */ /* 0x0005e8000c101d10 */
[----:B0-----:R-:W3:Y:S01]  /*5b40*/  @!P3 LDG.E.128 R16, desc[UR16][R8.64] ;  /* 0x000000100810b981 */ /* 0x001ee2000c1e1d00 */
[----:B------:R-:W-:-:S04]  /*5b50*/  IADD3 R11, P4, PT, R72, R73, RZ ;  /* 0x00000049480b7210 */ /* 0x000fc80007f9e0ff */
[----:B------:R-:W-:Y:S02]  /*5b60*/  LEA.HI.X.SX32 R14, R73, RZ, 0x1, P4 ;  /* 0x000000ff490e7211 */ /* 0x000fe400020f0eff */
[----:B------:R-:W-:-:S04]  /*5b70*/  LEA R10, P4, R11, UR7, 0x4 ;  /* 0x000000070b0a7c11 */ /* 0x000fc8000f8820ff */
[----:B------:R-:W-:Y:S01]  /*5b80*/  LEA.HI.X R11, R11, UR8, R14, 0x4, P4 ;  /* 0x000000080b0b7c11 */ /* 0x000fe2000a0f240e */
[----:B---3--:R-:W-:Y:S01]  /*5b90*/  @!P3 FFMA R16, R16, UR5, R44 ;  /* 0x000000051010bc23 */ /* 0x008fe2000800002c */
[----:B------:R-:W-:Y:S01]  /*5ba0*/  @!P3 FFMA R17, R17, UR5, R45 ;  /* 0x000000051111bc23 */ /* 0x000fe2000800002d */
[----:B------:R-:W-:Y:S01]  /*5bb0*/  @!P3 FFMA R18, R18, UR5, R46 ;  /* 0x000000051212bc23 */ /* 0x000fe2000800002e */
[----:B------:R-:W-:-:S05]  /*5bc0*/  @!P3 FFMA R19, R19, UR5, R47 ;  /* 0x000000051313bc23 */ /* 0x000fca000800002f */
[----:B------:R2:W-:Y:S01]  /*5bd0*/  @!P3 STG.E.128 desc[UR16][R10.64], R16 ;  /* 0x000000100a00b986 */ /* 0x0005e2000c101d10 */
[----:B------:R-:W-:-:S13]  /*5be0*/  ISETP.GE.U32.OR P3, PT, R2, UR4, P0 ;  /* 0x0000000402007c0c */ /* 0x000fda0008766470 */
[----:B------:R-:W-:Y:S05]  /*5bf0*/  @P3 BRA `(.L_x_7) ;  /* 0x0000000000f03947 */ /* 0x000fea0003800000 */
[----:B--2---:R-:W2:Y:S02]  /*5c00*/  LDG.E.128 R12, desc[UR16][R8.64+0x100] ;  /* 0x00010010080c7981 */ /* 0x004ea4000c1e1d00 */
[----:B--2---:R-:W-:Y:S01]  /*5c10*/  FFMA R12, R12, UR5, R48 ;  /* 0x000000050c0c7c23 */ /* 0x004fe20008000030 */
[----:B------:R-:W-:Y:S01]  /*5c20*/  FFMA R13, R13, UR5, R49 ;  /* 0x000000050d0d7c23 */ /* 0x000fe20008000031 */
[----:B------:R-:W-:Y:S01]  /*5c30*/  FFMA R14, R14, UR5, R50 ;  /* 0x000000050e0e7c23 */ /* 0x000fe20008000032 */
[----:B------:R-:W-:-:S05]  /*5c40*/  FFMA R15, R15, UR5, R51 ;  /* 0x000000050f0f7c23 */ /* 0x000fca0008000033 */
[----:B------:R0:W-:Y:S01]  /*5c50*/  STG.E.128 desc[UR16][R10.64+0x100], R12 ;  /* 0x0001000c0a007986 */ /* 0x0001e2000c101d10 */
[----:B------:R-:W-:Y:S05]  /*5c60*/  BRA `(.L_x_7) ;  /* 0x0000000000d47947 */ /* 0x000fea0003800000 */
.L_x_6:
[----:B------:R-:W0:Y:S01]  /*5c70*/  LDCU UR4, c[0x0][0x3a0] ;  /* 0x00007400ff0477ac */ /* 0x000e220008000800 */
[----:B------:R-:W-:Y:S01]  /*5c80*/  IMAD R2, R3, UR18, RZ ;  /* 0x0000001203027c24 */ /* 0x000fe2000f8e02ff */
[C---:B------:R-:W-:Y:S02]  /*5c90*/  IADD3 R8, PT, PT, R0.reuse, 0x40, RZ ;  /* 0x0000004000087810 */ /* 0x040fe40007ffe0ff */
[----:B------:R-:W-:Y:S02]  /*5ca0*/  ISETP.GE.U32.AND P1, PT, R0, UR18, PT ;  /* 0x0000001200007c0c */ /* 0x000fe4000bf26070 */
[----:B------:R-:W-:Y:S02]  /*5cb0*/  SHF.R.S32.HI R9, RZ, 0x2, R2 ;  /* 0x00000002ff097819 */ /* 0x000fe40000011402 */
[----:B------:R-:W-:Y:S02]  /*5cc0*/  IADD3 R10, PT, PT, R2, UR18, RZ ;  /* 0x00000012020a7c10 */ /* 0x000fe4000fffe0ff */
[----:B------:R-:W-:-:S02]  /*5cd0*/  IADD3 R2, P3, PT, R72, R9, RZ ;  /* 0x0000000948027210 */ /* 0x000fc40007f7e0ff */
[----:B------:R-:W-:Y:S02]  /*5ce0*/  ISETP.GE.U32.AND P0, PT, R8, UR18, PT ;  /* 0x0000001208007c0c */ /* 0x000fe4000bf06070 */
[----:B------:R-:W-:Y:S02]  /*5cf0*/  SHF.R.S32.HI R11, RZ, 0x1f, R10 ;  /* 0x0000001fff0b7819 */ /* 0x000fe4000001140a */
[----:B------:R-:W-:Y:S02]  /*5d00*/  LEA.HI.X.SX32 R9, R9, RZ, 0x1, P3 ;  /* 0x000000ff09097211 */ /* 0x000fe400018f0eff */
[----:B0-----:R-:W-:Y:S02]  /*5d10*/  ISETP.GE.U32.OR P4, PT, R78, UR4, P1 ;  /* 0x000000044e007c0c */ /* 0x001fe40008f86470 */
[----:B------:R-:W-:Y:S02]  /*5d20*/  LEA R8, P5, R2, UR7, 0x4 ;  /* 0x0000000702087c11 */ /* 0x000fe4000f8a20ff */
[----:B------:R-:W-:-:S02]  /*5d30*/  ISETP.GE.U32.OR P3, PT, R78, UR4, P0 ;  /* 0x000000044e007c0c */ /* 0x000fc40008766470 */
[----:B------:R-:W-:Y:S02]  /*5d40*/  IADD3 R13, PT, PT, R10, UR18, RZ ;  /* 0x000000120a0d7c10 */ /* 0x000fe4000fffe0ff */
[----:B------:R-:W-:Y:S02]  /*5d50*/  LEA.HI R11, R11, R10, RZ, 0x2 ;  /* 0x0000000a0b0b7211 */ /* 0x000fe400078f10ff */
[----:B------:R-:W-:Y:S02]  /*5d60*/  LEA.HI.X R9, R2, UR8, R9, 0x4, P5 ;  /* 0x0000000802097c11 */ /* 0x000fe4000a8f2409 */
[----:B------:R-:W-:Y:S02]  /*5d70*/  SHF.R.S32.HI R2, RZ, 0x1f, R13 ;  /* 0x0000001fff027819 */ /* 0x000fe4000001140d */
[----:B------:R-:W-:Y:S01]  /*5d80*/  SHF.R.S32.HI R11, RZ, 0x2, R11 ;  /* 0x00000002ff0b7819 */ /* 0x000fe2000001140b */
[----:B------:R-:W-:Y:S01]  /*5d90*/  @!P4 STG.E.128 desc[UR16][R8.64], R20 ;  /* 0x000000140800c986 */ /* 0x000fe2000c101d10 */
[----:B------:R-:W-:-:S02]  /*5da0*/  LEA.HI R10, R2, R13, RZ, 0x2 ;  /* 0x0000000d020a7211 */ /* 0x000fc400078f10ff */
[----:B------:R-:W-:Y:S01]  /*5db0*/  IADD3 R12, PT, PT, R78, 0x1, RZ ;  /* 0x000000014e0c7810 */ /* 0x000fe20007ffe0ff */
[----:B------:R0:W-:Y:S01]  /*5dc0*/  @!P3 STG.E.128 desc[UR16][R8.64+0x100], R24 ;  /* 0x000100180800b986 */ /* 0x0001e2000c101d10 */
[----:B------:R-:W-:Y:S02]  /*5dd0*/  IADD3 R2, P6, PT, R72, R11, RZ ;  /* 0x0000000b48027210 */ /* 0x000fe40007fde0ff */
[----:B------:R-:W-:Y:S02]  /*5de0*/  SHF.R.S32.HI R15, RZ, 0x2, R10 ;  /* 0x00000002ff0f7819 */ /* 0x000fe4000001140a */
[C---:B------:R-:W-:Y:S02]  /*5df0*/  ISETP.GE.U32.OR P5, PT, R12.reuse, UR4, P1 ;  /* 0x000000040c007c0c */ /* 0x040fe40008fa6470 */
[----:B------:R-:W-:Y:S02]  /*5e00*/  ISETP.GE.U32.OR P4, PT, R12, UR4, P0 ;  /* 0x000000040c007c0c */ /* 0x000fe40008786470 */
[----:B------:R-:W-:-:S02]  /*5e10*/  LEA.HI.X.SX32 R11, R11, RZ, 0x1, P6 ;  /* 0x000000ff0b0b7211 */ /* 0x000fc400030f0eff */
[----:B------:R-:W-:Y:S02]  /*5e20*/  LEA R10, P3, R2, UR7, 0x4 ;  /* 0x00000007020a7c11 */ /* 0x000fe4000f8620ff */
[----:B------:R-:W-:Y:S02]  /*5e30*/  IADD3 R12, PT, PT, R78, 0x2, RZ ;  /* 0x000000024e0c7810 */ /* 0x000fe40007ffe0ff */
[----:B------:R-:W-:Y:S02]  /*5e40*/  IADD3 R14, PT, PT, R13, UR18, RZ ;  /* 0x000000120d0e7c10 */ /* 0x000fe4000fffe0ff */
[----:B------:R-:W-:Y:S02]  /*5e50*/  IADD3 R13, P6, PT, R72, R15, RZ ;  /* 0x0000000f480d7210 */ /* 0x000fe40007fde0ff */
[----:B------:R-:W-:Y:S02]  /*5e60*/  LEA.HI.X R11, R2, UR8, R11, 0x4, P3 ;  /* 0x00000008020b7c11 */ /* 0x000fe400098f240b */
[----:B------:R-:W-:-:S02]  /*5e70*/  ISETP.GE.U32.OR P3, PT, R12, UR4, P1 ;  /* 0x000000040c007c0c */ /* 0x000fc40008f66470 */
[----:B------:R-:W-:Y:S01]  /*5e80*/  SHF.R.S32.HI R17, RZ, 0x1f, R14 ;  /* 0x0000001fff117819 */ /* 0x000fe2000001140e */
[----:B------:R1:W-:Y:S01]  /*5e90*/  @!P5 STG.E.128 desc[UR16][R10.64], R28 ;  /* 0x0000001c0a00d986 */ /* 0x0003e2000c101d10 */
[----:B------:R-:W-:Y:S02]  /*5ea0*/  LEA.HI.X.SX32 R2, R15, RZ, 0x1, P6 ;  /* 0x000000ff0f027211 */ /* 0x000fe400030f0eff */
[----:B0-----:R-:W-:Y:S01]  /*5eb0*/  LEA R8, P6, R13, UR7, 0x4 ;  /* 0x000000070d087c11 */ /* 0x001fe2000f8c20ff */
[----:B------:R1:W-:Y:S01]  /*5ec0*/  @!P4 STG.E.128 desc[UR16][R10.64+0x100], R32 ;  /* 0x000100200a00c986 */ /* 0x0003e2000c101d10 */
[----:B------:R-:W-:Y:S02]  /*5ed0*/  LEA.HI R17, R17, R14, RZ, 0x2 ;  /* 0x0000000e11117211 */ /* 0x000fe400078f10ff */
[----:B------:R-:W-:Y:S02]  /*5ee0*/  LEA.HI.X R9, R13, UR8, R2, 0x4, P6 ;  /* 0x000000080d097c11 */ /* 0x000fe4000b0f2402 */
[----:B------:R-:W-:-:S02]  /*5ef0*/  SHF.R.S32.HI R17, RZ, 0x2, R17 ;  /* 0x00000002ff117819 */ /* 0x000fc40000011411 */
[----:B------:R-:W-:Y:S01]  /*5f00*/  IADD3 R2, PT, PT, R78, 0x3, RZ ;  /* 0x000000034e027810 */ /* 0x000fe20007ffe0ff */
[----:B------:R1:W-:Y:S01]  /*5f10*/  @!P3 STG.E.128 desc[UR16][R8.64], R36 ;  /* 0x000000240800b986 */ /* 0x0003e2000c101d10 */
[----:B------:R-:W-:Y:S02]  /*5f20*/  ISETP.GE.U32.OR P5, PT, R12, UR4, P0 ;  /* 0x000000040c007c0c */ /* 0x000fe400087a6470 */
[----:B------:R-:W-:Y:S02]  /*5f30*/  IADD3 R13, P4, PT, R72, R17, RZ ;  /* 0x00000011480d7210 */ /* 0x000fe40007f9e0ff */
[C---:B------:R-:W-:Y:S02]  /*5f40*/  ISETP.GE.U32.OR P6, PT, R2.reuse, UR4, P1 ;  /* 0x0000000402007c0c */ /* 0x040fe40008fc6470 */
[----:B------:R-:W-:Y:S02]  /*5f50*/  ISETP.GE.U32.OR P3, PT, R2, UR4, P0 ;  /* 0x0000000402007c0c */ /* 0x000fe40008766470 */
[----:B------:R-:W-:-:S02]  /*5f60*/  LEA.HI.X.SX32 R2, R17, RZ, 0x1, P4 ;  /* 0x000000ff11027211 */ /* 0x000fc400020f0eff */
[----:B------:R-:W-:-:S03]  /*5f70*/  LEA R12, P4, R13, UR7, 0x4 ;  /* 0x000000070d0c7c11 */ /* 0x000fc6000f8820ff */
[----:B------:R1:W-:Y:S01]  /*5f80*/  @!P5 STG.E.128 desc[UR16][R8.64+0x100], R40 ;  /* 0x000100280800d986 */ /* 0x0003e2000c101d10 */
[----:B------:R-:W-:-:S05]  /*5f90*/  LEA.HI.X R13, R13, UR8, R2, 0x4, P4 ;  /* 0x000000080d0d7c11 */ /* 0x000fca000a0f2402 */
[----:B------:R1:W-:Y:S04]  /*5fa0*/  @!P6 STG.E.128 desc[UR16][R12.64], R44 ;  /* 0x0000002c0c00e986 */ /* 0x0003e8000c101d10 */
[----:B------:R1:W-:Y:S02]  /*5fb0*/  @!P3 STG.E.128 desc[UR16][R12.64+0x100], R48 ;  /* 0x000100300c00b986 */ /* 0x0003e4000c101d10 */
.L_x_7:
[----:B------:R-:W-:Y:S05]  /*5fc0*/  BSYNC.RECONVERGENT B0 ;  /* 0x0000000000007941 */ /* 0x000fea0003800200 */
.L_x_5:
[----:B012---:R-:W-:Y:S01]  /*5fd0*/  IADD3 R13, PT, PT, R78, 0x40, RZ ;  /* 0x000000404e0d7810 */ /* 0x007fe20007ffe0ff */
[----:B------:R-:W-:Y:S06]  /*5fe0*/  @!P2 BRA `(.L_x_8) ;  /* 0x00000004009ca947 */ /* 0x000fec0003800000 */
[----:B------:R-:W-:Y:S02]  /*5ff0*/  IADD3 R3, PT, PT, R3, 0x40, RZ ;  /* 0x0000004003037810 */ /* 0x000fe40007ffe0ff */
[----:B------:R-:W-:Y:S02]  /*6000*/  ISETP.GE.U32.AND P2, PT, R0, UR18, PT ;  /* 0x0000001200007c0c */ /* 0x000fe4000bf46070 */
[----:B------:R-:W-:Y:S01]  /*6010*/  MOV R2, UR7 ;  /* 0x0000000700027c02 */ /* 0x000fe20008000f00 */
[----:B------:R-:W-:Y:S01]  /*6020*/  IMAD R12, R3, UR18, RZ ;  /* 0x00000012030c7c24 */ /* 0x000fe2000f8e02ff */
[----:B------:R-:W-:Y:S02]  /*6030*/  ISETP.LT.U32.AND P3, PT, R13, UR4, !P2 ;  /* 0x000000040d007c0c */ /* 0x000fe4000d761070 */
[----:B------:R-:W-:Y:S02]  /*6040*/  MOV R3, UR8 ;  /* 0x0000000800037c02 */ /* 0x000fe40008000f00 */
[----:B------:R-:W-:-:S04]  /*6050*/  SHF.R.S32.HI R11, RZ, 0x2, R12 ;  /* 0x00000002ff0b7819 */ /* 0x000fc8000001140c */
[----:B------:R-:W-:-:S05]  /*6060*/  IADD3 R9, PT, PT, R72, R11, RZ ;  /* 0x0000000b48097210 */ /* 0x000fca0007ffe0ff */
[----:B------:R-:W-:-:S05]  /*6070*/  IMAD.WIDE R8, R9, 0x10, R2 ;  /* 0x0000001009087825 */ /* 0x000fca00078e0202 */
[----:B------:R-:W2:Y:S01]  /*6080*/  @P3 LDG.E.128 R16, desc[UR16][R8.64] ;  /* 0x0000001008103981 */ /* 0x000ea2000c1e1d00 */
[----:B------:R-:W-:-:S04]  /*6090*/  IADD3 R0, P4, PT, R72, R11, RZ ;  /* 0x0000000b48007210 */ /* 0x000fc80007f9e0ff */
        /* <DEDUP_REMOVED lines=10> */
[----:B------:R-:W-:Y:S02]  /*6140*/  IADD3 R14, PT, PT, R12, UR18, RZ ;  /* 0x000000120c0e7c10 */ /* 0x000fe4000fffe0ff */
[----:B------:R-:W-:Y:S02]  /*6150*/  IADD3 R0, PT, PT, R78, 0x41, RZ ;  /* 0x000000414e007810 */ /* 0x000fe40007ffe0ff */
[----:B------:R-:W-:Y:S02]  /*6160*/  SHF.R.S32.HI R13, RZ, 0x1f, R14 ;  /* 0x0000001fff0d7819 */ /* 0x000fe4000001140e */
[----:B------:R-:W-:-:S02]  /*6170*/  ISETP.LT.U32.AND P2, PT, R0, UR4, !P2 ;  /* 0x0000000400007c0c */ /* 0x000fc4000d741070 */
[----:B------:R-:W-:-:S04]  /*6180*/  LEA.HI R13, R13, R14, RZ, 0x2 ;  /* 0x0000000e0d0d7211 */ /* 0x000fc800078f10ff */
[----:B------:R-:W-:-:S04]  /*6190*/  SHF.R.S32.HI R13, RZ, 0x2, R13 ;  /* 0x00000002ff0d7819 */ /* 0x000fc8000001140d */
        /* <DEDUP_REMOVED lines=18> */
[----:B-1----:R-:W2:Y:S01]  /*62c0*/  @!P3 LDG.E.128 R8, desc[UR16][R8.64+0x100] ;  /* 0x000100100808b981 */ /* 0x002ea2000c1e1d00 */
[----:B------:R-:W-:Y:S02]  /*62d0*/  IADD3 R14, PT, PT, R14, UR18, RZ ;  /* 0x000000120e0e7c10 */ /* 0x000fe4000fffe0ff */
[----:B------:R-:W-:Y:S02]  /*62e0*/  IADD3 R0, PT, PT, R78, 0x42, RZ ;  /* 0x000000424e007810 */ /* 0x000fe40007ffe0ff */
[----:B------:R-:W-:Y:S02]  /*62f0*/  SHF.R.S32.HI R15, RZ, 0x1f, R14 ;  /* 0x0000001fff0f7819 */ /* 0x000fe4000001140e */
[----:B------:R-:W-:-:S02]  /*6300*/  ISETP.GE.U32.OR P2, PT, R0, UR4, P1 ;  /* 0x0000000400007c0c */ /* 0x000fc40008f46470 */
[----:B------:R-:W-:-:S04]  /*6310*/  LEA.HI R15, R15, R14, RZ, 0x2 ;  /* 0x0000000e0f0f7211 */ /* 0x000fc800078f10ff */
[----:B------:R-:W-:-:S04]  /*6320*/  SHF.R.S32.HI R15, RZ, 0x2, R15 ;  /* 0x00000002ff0f7819 */ /* 0x000fc8000001140f */
[----:B------:R-:W-:Y:S01]  /*6330*/  IADD3 R21, PT, PT, R72, R15, RZ ;  /* 0x0000000f48157210 */ /* 0x000fe20007ffe0ff */
[----:B--2---:R-:W-:Y:S01]  /*6340*/  @!P3 FFMA R64, R8, UR5, R64 ;  /* 0x000000050840bc23 */ /* 0x004fe20008000040 */
[----:B------:R-:W-:Y:S01]  /*6350*/  @!P3 FFMA R65, R9, UR5, R65 ;  /* 0x000000050941bc23 */ /* 0x000fe20008000041 */
[----:B------:R-:W-:Y:S01]  /*6360*/  @!P3 FFMA R66, R10, UR5, R66 ;  /* 0x000000050a42bc23 */ /* 0x000fe20008000042 */
[----:B------:R-:W-:Y:S01]  /*6370*/  @!P3 FFMA R67, R11, UR5, R67 ;  /* 0x000000050b43bc23 */ /* 0x000fe20008000043 */
[----:B------:R-:W-:-:S04]  /*6380*/  IMAD.WIDE R8, R21, 0x10, R2 ;  /* 0x0000001015087825 */ /* 0x000fc800078e0202 */
        /* <DEDUP_REMOVED lines=12> */
[----:B------:R-:W2:Y:S01]  /*6450*/  @!P3 LDG.E.128 R20, desc[UR16][R8.64+0x100] ;  /* 0x000100100814b981 */ /* 0x000ea2000c1e1d00 */
[----:B------:R-:W-:Y:S02]  /*6460*/  IADD3 R14, PT, PT, R14, UR18, RZ ;  /* 0x000000120e0e7c10 */ /* 0x000fe4000fffe0ff */
[----:B------:R-:W-:Y:S02]  /*6470*/  IADD3 R78, PT, PT, R78, 0x43, RZ ;  /* 0x000000434e4e7810 */ /* 0x000fe40007ffe0ff */
[----:B-1----:R-:W-:Y:S02]  /*6480*/  SHF.R.S32.HI R13, RZ, 0x1f, R14 ;  /* 0x0000001fff0d7819 */ /* 0x002fe4000001140e */
[----:B------:R-:W-:-:S02]  /*6490*/  ISETP.GE.U32.OR P1, PT, R78, UR4, P1 ;  /* 0x000000044e007c0c */ /* 0x000fc40008f26470 */
[----:B------:R-:W-:-:S04]  /*64a0*/  LEA.HI R13, R13, R14, RZ, 0x2 ;  /* 0x0000000e0d0d7211 */ /* 0x000fc800078f10ff */
[----:B------:R-:W-:-:S04]  /*64b0*/  SHF.R.S32.HI R13, RZ, 0x2, R13 ;  /* 0x00000002ff0d7819 */ /* 0x000fc8000001140d */
[----:B------:R-:W-:-:S05]  /*64c0*/  IADD3 R15, PT, PT, R72, R13, RZ ;  /* 0x0000000d480f7210 */ /* 0x000fca0007ffe0ff */
[----:B------:R-:W-:-:S04]  /*64d0*/  IMAD.WIDE R2, R15, 0x10, R2 ;  /* 0x000000100f027825 */ /* 0x000fc800078e0202 */
[----:B--2---:R-:W-:Y:S01]  /*64e0*/  @!P3 FFMA R20, R20, UR5, R80 ;  /* 0x000000051414bc23 */ /* 0x004fe20008000050 */
[----:B------:R-:W-:Y:S01]  /*64f0*/  @!P3 FFMA R21, R21, UR5, R81 ;  /* 0x000000051515bc23 */ /* 0x000fe20008000051 */
[----:B------:R-:W-:Y:S01]  /*6500*/  @!P3 FFMA R22, R22, UR5, R82 ;  /* 0x000000051616bc23 */ /* 0x000fe20008000052 */
[----:B------:R-:W-:-:S05]  /*6510*/  @!P3 FFMA R23, R23, UR5, R83 ;  /* 0x000000051717bc23 */ /* 0x000fca0008000053 */
[----:B------:R1:W-:Y:S04]  /*6520*/  @!P3 STG.E.128 desc[UR16][R10.64+0x100], R20 ;  /* 0x000100140a00b986 */ /* 0x0003e8000c101d10 */
[----:B0-----:R-:W2:Y:S01]  /*6530*/  @!P1 LDG.E.128 R16, desc[UR16][R2.64] ;  /* 0x0000001002109981 */ /* 0x001ea2000c1e1d00 */
[----:B------:R-:W-:Y:S02]  /*6540*/  IADD3 R72, P2, PT, R72, R13, RZ ;  /* 0x0000000d48487210 */ /* 0x000fe40007f5e0ff */
[----:B------:R-:W-:Y:S02]  /*6550*/  ISETP.GE.U32.OR P0, PT, R78, UR4, P0 ;  /* 0x000000044e007c0c */ /* 0x000fe40008706470 */
[----:B------:R-:W-:Y:S02]  /*6560*/  LEA.HI.X.SX32 R13, R13, RZ, 0x1, P2 ;  /* 0x000000ff0d0d7211 */ /* 0x000fe400010f0eff */
[----:B------:R-:W-:-:S04]  /*6570*/  LEA R8, P2, R72, UR7, 0x4 ;  /* 0x0000000748087c11 */ /* 0x000fc8000f8420ff */
[----:B------:R-:W-:Y:S01]  /*6580*/  LEA.HI.X R9, R72, UR8, R13, 0x4, P2 ;  /* 0x0000000848097c11 */ /* 0x000fe200090f240d */
[----:B--2---:R-:W-:Y:S01]  /*6590*/  @!P1 FFMA R16, R16, UR5, R88 ;  /* 0x0000000510109c23 */ /* 0x004fe20008000058 */
[----:B------:R-:W-:Y:S01]  /*65a0*/  @!P1 FFMA R17, R17, UR5, R89 ;  /* 0x0000000511119c23 */ /* 0x000fe20008000059 */
[----:B------:R-:W-:Y:S01]  /*65b0*/  @!P1 FFMA R18, R18, UR5, R90 ;  /* 0x0000000512129c23 */ /* 0x000fe2000800005a */
[----:B------:R-:W-:-:S05]  /*65c0*/  @!P1 FFMA R19, R19, UR5, R91 ;  /* 0x0000000513139c23 */ /* 0x000fca000800005b */
[----:B------:R1:W-:Y:S01]  /*65d0*/  @!P1 STG.E.128 desc[UR16][R8.64], R16 ;  /* 0x0000001008009986 */ /* 0x0003e2000c101d10 */
[----:B------:R-:W-:Y:S05]  /*65e0*/  @P0 EXIT ;  /* 0x000000000000094d */ /* 0x000fea0003800000 */
[----:B------:R-:W2:Y:S02]  /*65f0*/  LDG.E.128 R12, desc[UR16][R2.64+0x100] ;  /* 0x00010010020c7981 */ /* 0x000ea4000c1e1d00 */
[----:B--2---:R-:W-:Y:S01]  /*6600*/  FFMA R12, R12, UR5, R4 ;  /* 0x000000050c0c7c23 */ /* 0x004fe20008000004 */
[----:B------:R-:W-:Y:S01]  /*6610*/  FFMA R13, R13, UR5, R5 ;  /* 0x000000050d0d7c23 */ /* 0x000fe20008000005 */
[----:B------:R-:W-:Y:S01]  /*6620*/  FFMA R14, R14, UR5, R6 ;  /* 0x000000050e0e7c23 */ /* 0x000fe20008000006 */
[----:B------:R-:W-:-:S05]  /*6630*/  FFMA R15, R15, UR5, R7 ;  /* 0x000000050f0f7c23 */ /* 0x000fca0008000007 */
[----:B------:R-:W-:Y:S01]  /*6640*/  STG.E.128 desc[UR16][R8.64+0x100], R12 ;  /* 0x0001000c08007986 */ /* 0x000fe2000c101d10 */
[----:B------:R-:W-:Y:S05]  /*6650*/  EXIT ;  /* 0x000000000000794d */ /* 0x000fea0003800000 */
.L_x_8:
[----:B------:R-:W-:Y:S02]  /*6660*/  IADD3 R3, PT, PT, R3, 0x40, RZ ;  /* 0x0000004003037810 */ /* 0x000fe40007ffe0ff */
[----:B------:R-:W-:Y:S02]  /*6670*/  ISETP.GE.U32.OR P2, PT, R13, UR4, P1 ;  /* 0x000000040d007c0c */ /* 0x000fe40008f46470 */
[----:B------:R-:W-:Y:S01]  /*6680*/  IADD3 R12, PT, PT, R78, 0x41, RZ ;  /* 0x000000414e0c7810 */ /* 0x000fe20007ffe0ff */
[----:B------:R-:W-:-:S03]  /*6690*/  IMAD R3, R3, UR18, RZ ;  /* 0x0000001203037c24 */ /* 0x000fc6000f8e02ff */
[----:B------:R-:W-:Y:S02]  /*66a0*/  ISETP.GE.U32.OR P5, PT, R12, UR4, P1 ;  /* 0x000000040c007c0c */ /* 0x000fe40008fa6470 */
[----:B------:R-:W-:Y:S02]  /*66b0*/  SHF.R.S32.HI R9, RZ, 0x2, R3 ;  /* 0x00000002ff097819 */ /* 0x000fe40000011403 */
[----:B------:R-:W-:Y:S02]  /*66c0*/  IADD3 R8, PT, PT, R3, UR18, RZ ;  /* 0x0000001203087c10 */ /* 0x000fe4000fffe0ff */
[----:B------:R-:W-:Y:S02]  /*66d0*/  IADD3 R0, P3, PT, R72, R9, RZ ;  /* 0x0000000948007210 */ /* 0x000fe40007f7e0ff */
[----:B------:R-:W-:Y:S02]  /*66e0*/  SHF.R.S32.HI R3, RZ, 0x1f, R8 ;  /* 0x0000001fff037819 */ /* 0x000fe40000011408 */
[----:B------:R-:W-:-:S02]  /*66f0*/  LEA.HI.X.SX32 R9, R9, RZ, 0x1, P3 ;  /* 0x000000ff09097211 */ /* 0x000fc400018f0eff */
[C---:B------:R-:W-:Y:S02]  /*6700*/  LEA R2, P4, R0.reuse, UR7, 0x4 ;  /* 0x0000000700027c11 */ /* 0x040fe4000f8820ff */
[----:B------:R-:W-:Y:S02]  /*6710*/  LEA.HI R10, R3, R8, RZ, 0x2 ;  /* 0x00000008030a7211 */ /* 0x000fe400078f10ff */
[----:B------:R-:W-:Y:S02]  /*6720*/  LEA.HI.X R3, R0, UR8, R9, 0x4, P4 ;  /* 0x0000000800037c11 */ /* 0x000fe4000a0f2409 */
[----:B------:R-:W-:Y:S02]  /*6730*/  IADD3 R11, PT, PT, R8, UR18, RZ ;  /* 0x00000012080b7c10 */ /* 0x000fe4000fffe0ff */
[----:B------:R-:W-:Y:S01]  /*6740*/  SHF.R.S32.HI R9, RZ, 0x2, R10 ;  /* 0x00000002ff097819 */ /* 0x000fe2000001140a */
[----:B------:R-:W-:Y:S01]  /*6750*/  @!P2 STG.E.128 desc[UR16][R2.64], R52 ;  /* 0x000000340200a986 */ /* 0x000fe2000c101d10 */
[----:B------:R-:W-:-:S02]  /*6760*/  SHF.R.S32.HI R8, RZ, 0x1f, R11 ;  /* 0x0000001fff087819 */ /* 0x000fc4000001140b */
[----:B------:R-:W-:Y:S02]  /*6770*/  IADD3 R0, P6, PT, R72, R9, RZ ;  /* 0x0000000948007210 */ /* 0x000fe40007fde0ff */
[----:B------:R-:W-:Y:S02]  /*6780*/  ISETP.GE.U32.OR P4, PT, R12, UR4, P0 ;  /* 0x000000040c007c0c */ /* 0x000fe40008786470 */
[----:B------:R-:W-:Y:S02]  /*6790*/  LEA.HI R12, R8, R11, RZ, 0x2 ;  /* 0x0000000b080c7211 */ /* 0x000fe400078f10ff */
[----:B------:R-:W-:Y:S02]  /*67a0*/  ISETP.GE.U32.OR P3, PT, R13, UR4, P0 ;  /* 0x000000040d007c0c */ /* 0x000fe40008766470 */
[----:B------:R-:W-:Y:S02]  /*67b0*/  LEA.HI.X.SX32 R9, R9, RZ, 0x1, P6 ;  /* 0x000000ff09097211 */ /* 0x000fe400030f0eff */
[----:B------:R-:W-:-:S02]  /*67c0*/  LEA R8, P2, R0, UR7, 0x4 ;  /* 0x0000000700087c11 */ /* 0x000fc4000f8420ff */
[----:B------:R-:W-:Y:S02]  /*67d0*/  IADD3 R13, PT, PT, R11, UR18, RZ ;  /* 0x000000120b0d7c10 */ /* 0x000fe4000fffe0ff */
[----:B------:R-:W-:Y:S02]  /*67e0*/  LEA.HI.X R9, R0, UR8, R9, 0x4, P2 ;  /* 0x0000000800097c11 */ /* 0x000fe400090f2409 */
[----:B------:R-:W-:Y:S02]  /*67f0*/  SHF.R.S32.HI R0, RZ, 0x1f, R13 ;  /* 0x0000001fff007819 */ /* 0x000fe4000001140d */
[----:B------:R-:W-:Y:S01]  /*6800*/  SHF.R.S32.HI R11, RZ, 0x2, R12 ;  /* 0x00000002ff0b7819 */ /* 0x000fe2000001140c */
[----:B------:R0:W-:Y:S01]  /*6810*/  @!P3 STG.E.128 desc[UR16][R2.64+0x100], R56 ;  /* 0x000100380200b986 */ /* 0x0001e2000c101d10 */
[----:B------:R-:W-:Y:S02]  /*6820*/  LEA.HI R13, R0, R13, RZ, 0x2 ;  /* 0x0000000d000d7211 */ /* 0x000fe400078f10ff */
[----:B------:R-:W-:Y:S01]  /*6830*/  IADD3 R10, PT, PT, R78, 0x42, RZ ;  /* 0x000000424e0a7810 */ /* 0x000fe20007ffe0ff */
[----:B------:R1:W-:Y:S01]  /*6840*/  @!P5 STG.E.128 desc[UR16][R8.64], R60 ;  /* 0x0000003c0800d986 */ /* 0x0003e2000c101d10 */
[----:B------:R-:W-:-:S02]  /*6850*/  SHF.R.S32.HI R13, RZ, 0x2, R13 ;  /* 0x00000002ff0d7819 */ /* 0x000fc4000001140d */
[----:B------:R-:W-:Y:S01]  /*6860*/  IADD3 R78, PT, PT, R78, 0x43, RZ ;  /* 0x000000434e4e7810 */ /* 0x000fe20007ffe0ff */
[----:B------:R1:W-:Y:S01]  /*6870*/  @!P4 STG.E.128 desc[UR16][R8.64+0x100], R64 ;  /* 0x000100400800c986 */ /* 0x0003e2000c101d10 */
[----:B------:R-:W-:Y:S02]  /*6880*/  IADD3 R0, P6, PT, R72, R11, RZ ;  /* 0x0000000b48007210 */ /* 0x000fe40007fde0ff */
[C---:B------:R-:W-:Y:S02]  /*6890*/  ISETP.GE.U32.OR P3, PT, R10.reuse, UR4, P1 ;  /* 0x000000040a007c0c */ /* 0x040fe40008f66470 */
[----:B------:R-:W-:Y:S02]  /*68a0*/  ISETP.GE.U32.OR P2, PT, R10, UR4, P0 ;  /* 0x000000040a007c0c */ /* 0x000fe40008746470 */
[----:B------:R-:W-:Y:S02]  /*68b0*/  IADD3 R72, P5, PT, R72, R13, RZ ;  /* 0x0000000d48487210 */ /* 0x000fe40007fbe0ff */
[----:B------:R-:W-:-:S02]  /*68c0*/  ISETP.GE.U32.OR P1, PT, R78, UR4, P1 ;  /* 0x000000044e007c0c */ /* 0x000fc40008f26470 */
[----:B------:R-:W-:Y:S02]  /*68d0*/  ISETP.GE.U32.OR P0, PT, R78, UR4, P0 ;  /* 0x000000044e007c0c */ /* 0x000fe40008706470 */
[----:B------:R-:W-:Y:S02]  /*68e0*/  LEA.HI.X.SX32 R11, R11, RZ, 0x1, P6 ;  /* 0x000000ff0b0b7211 */ /* 0x000fe400030f0eff */
[----:B0-----:R-:W-:Y:S02]  /*68f0*/  LEA R2, P6, R0, UR7, 0x4 ;  /* 0x0000000700027c11 */ /* 0x001fe4000f8c20ff */
[----:B------:R-:W-:Y:S02]  /*6900*/  LEA.HI.X.SX32 R13, R13, RZ, 0x1, P5 ;  /* 0x000000ff0d0d7211 */ /* 0x000fe400028f0eff */
[----:B------:R-:W-:Y:S02]  /*6910*/  LEA R10, P5, R72, UR7, 0x4 ;  /* 0x00000007480a7c11 */ /* 0x000fe4000f8a20ff */
[----:B------:R-:W-:-:S02]  /*6920*/  LEA.HI.X R3, R0, UR8, R11, 0x4, P6 ;  /* 0x0000000800037c11 */ /* 0x000fc4000b0f240b */
[----:B------:R-:W-:-:S03]  /*6930*/  LEA.HI.X R11, R72, UR8, R13, 0x4, P5 ;  /* 0x00000008480b7c11 */ /* 0x000fc6000a8f240d */
[----:B------:R1:W-:Y:S04]  /*6940*/  @!P3 STG.E.128 desc[UR16][R2.64], R68 ;  /* 0x000000440200b986 */ /* 0x0003e8000c101d10 */
[----:B------:R1:W-:Y:S04]  /*6950*/  @!P2 STG.E.128 desc[UR16][R2.64+0x100], R80 ;  /* 0x000100500200a986 */ /* 0x0003e8000c101d10 */
[----:B------:R1:W-:Y:S01]  /*6960*/  @!P1 STG.E.128 desc[UR16][R10.64], R88 ;  /* 0x000000580a009986 */ /* 0x0003e2000c101d10 */
[----:B------:R-:W-:Y:S05]  /*6970*/  @P0 EXIT ;  /* 0x000000000000094d */ /* 0x000fea0003800000 */
[----:B------:R-:W-:Y:S01]  /*6980*/  STG.E.128 desc[UR16][R10.64+0x100], R4 ;  /* 0x000100040a007986 */ /* 0x000fe2000c101d10 */
[----:B------:R-:W-:Y:S05]  /*6990*/  EXIT ;  /* 0x000000000000794d */ /* 0x000fea0003800000 */
.L_x_9:
        /* <DEDUP_REMOVED lines=14> */
.L_x_11:


//--------------------- .nv.shared._ZN22gemm_computational_opt10mysgemm_v7ILi128ELi128ELi8ELi8ELi8EEEviiifPfS1_fS1_ --------------------------
	.section	.nv.shared._ZN22gemm_computational_opt10mysgemm_v7ILi128ELi128ELi8ELi8ELi8EEEviiifPfS1_fS1_,"aw",@nobits
	.sectionflags	@""
	.align	4
.nv.shared._ZN22gemm_computational_opt10mysgemm_v7ILi128ELi128ELi8ELi8ELi8EEEviiifPfS1_fS1_:
	.zero		17408


//--------------------- .nv.shared.reserved.0     --------------------------
	.section	.nv.shared.reserved.0,"aw",@nobits
	.weak		__nv_reservedSMEM_offset_0_alias
	.size		__nv_reservedSMEM_offset_0_alias, 0, 64
	.other		__nv_reservedSMEM_offset_0_alias,@"STO_CUDA_RESERVED_SHARED STV_DEFAULT"
__nv_reservedSMEM_offset_0_alias:
	.zero		0
	.zero		64


//--------------------- .nv.shared._ZN4gemm14gemm_kernel_NNEPKfS1_P6float4ffiii --------------------------
	.section	.nv.shared._ZN4gemm14gemm_kernel_NNEPKfS1_P6float4ffiii,"aw",@nobits
	.sectionflags	@""
	.align	16
.nv.shared._ZN4gemm14gemm_kernel_NNEPKfS1_P6float4ffiii:
	.zero		33792


//--------------------- .nv.constant0._ZN22gemm_computational_opt10mysgemm_v7ILi128ELi128ELi8ELi8ELi8EEEviiifPfS1_fS1_ --------------------------
	.section	.nv.constant0._ZN22gemm_computational_opt10mysgemm_v7ILi128ELi128ELi8ELi8ELi8EEEviiifPfS1_fS1_,"a",@progbits
	.sectionflags	@""
	.align	4
.nv.constant0._ZN22gemm_computational_opt10mysgemm_v7ILi128ELi128ELi8ELi8ELi8EEEviiifPfS1_fS1_:
	.zero		944


//--------------------- .nv.constant0._ZN4gemm14gemm_kernel_NNEPKfS1_P6float4ffiii --------------------------
	.section	.nv.constant0._ZN4gemm14gemm_kernel_NNEPKfS1_P6float4ffiii,"a",@progbits
	.sectionflags	@""
	.align	4
.nv.constant0._ZN4gemm14gemm_kernel_NNEPKfS1_P6float4ffiii:
	.zero		940


//--------------------- SYMBOLS --------------------------

	.type		.nv.reservedSmem.offset0,@object
	.size		.nv.reservedSmem.offset0,0x4
	.type		.nv.reservedSmem.cap,@object
	.size		.nv.reservedSmem.cap,0x4
